//
// Generated by NVIDIA NVVM Compiler
//
// Compiler Build ID: CL-36424714
// Cuda compilation tools, release 13.0, V13.0.88
// Based on NVVM 20.0.0
//

.version 9.0
.target sm_100
.address_size 64

	// .globl	_Z8mykerneli
.extern .func  (.param .b32 func_retval0) vprintf
(
	.param .b64 vprintf_param_0,
	.param .b64 vprintf_param_1
)
;
.global .attribute(.managed) .align 4 .u32 PAGE_ENTRIES = 1024;
.global .attribute(.managed) .align 4 .u32 PAGEFAULT;
.global .attribute(.managed) .align 1 .b8 storage[131072];
.global .attribute(.managed) .align 1 .b8 result[131072];
.global .attribute(.managed) .align 1 .b8 input[131072];
.global .attribute(.managed) .align 4 .b8 latest_time[4096];
.global .attribute(.managed) .align 4 .u32 cur_time;
// _ZZ8mykerneliE4data has been demoted
.extern .shared .align 16 .b8 pt[];
.global .align 1 .b8 $str[12] = {109, 121, 32, 105, 100, 32, 61, 32, 37, 100, 10};

.visible .entry _Z8mykerneli(
	.param .u32 _Z8mykerneli_param_0
)
{
	.local .align 8 .b8 	__local_depot0[8];
	.reg .b64 	%SP;
	.reg .b64 	%SPL;
	.reg .pred 	%p<58>;
	.reg .b16 	%rs<325>;
	.reg .b32 	%r<346>;
	.reg .b64 	%rd<85>;
	// demoted variable
	.shared .align 1 .b8 _ZZ8mykerneliE4data[8192];
	mov.u64 	%SPL, __local_depot0;
	cvta.local.u64 	%SP, %SPL;
	ld.param.u32 	%r124, [_Z8mykerneli_param_0];
	add.u64 	%rd8, %SP, 0;
	add.u64 	%rd9, %SPL, 0;
	mov.u32 	%r1, %tid.x;
	st.local.u32 	[%rd9], %r1;
	mov.u64 	%rd10, $str;
	cvta.global.u64 	%rd11, %rd10;
	{ // callseq 0, 0
	.param .b64 param0;
	st.param.b64 	[param0], %rd11;
	.param .b64 param1;
	st.param.b64 	[param1], %rd8;
	.param .b32 retval0;
	call.uni (retval0), 
	vprintf, 
	(
	param0, 
	param1
	);
	ld.param.b32 	%r125, [retval0];
	} // callseq 0
	setp.ne.s32 	%p1, %r1, 0;
	@%p1 bra 	$L__BB0_13;
	mov.b32 	%r127, 0;
	st.global.u32 	[cur_time], %r127;
	ld.global.u32 	%r2, [PAGE_ENTRIES];
	setp.lt.s32 	%p2, %r2, 1;
	@%p2 bra 	$L__BB0_13;
	and.b32  	%r3, %r2, 7;
	setp.lt.u32 	%p3, %r2, 8;
	mov.b32 	%r299, 0;
	@%p3 bra 	$L__BB0_5;
	and.b32  	%r299, %r2, 2147483640;
	mov.b32 	%r297, 0;
	mov.u32 	%r132, pt;
	mov.u64 	%rd13, latest_time;
$L__BB0_4:
	.pragma "nounroll";
	shl.b32 	%r130, %r297, 5;
	shl.b32 	%r131, %r297, 2;
	add.s32 	%r133, %r132, %r131;
	mul.wide.u32 	%rd12, %r297, 4;
	add.s64 	%rd14, %rd13, %rd12;
	mov.b32 	%r134, 0;
	st.global.u32 	[%rd14], %r134;
	add.s32 	%r135, %r130, 32;
	st.global.u32 	[%rd14+4], %r134;
	add.s32 	%r136, %r130, 64;
	st.global.u32 	[%rd14+8], %r134;
	add.s32 	%r137, %r130, 96;
	st.shared.v4.u32 	[%r133], {%r130, %r135, %r136, %r137};
	st.global.u32 	[%rd14+12], %r134;
	add.s32 	%r138, %r130, 128;
	st.global.u32 	[%rd14+16], %r134;
	add.s32 	%r139, %r130, 160;
	st.global.u32 	[%rd14+20], %r134;
	add.s32 	%r140, %r130, 192;
	st.global.u32 	[%rd14+24], %r134;
	add.s32 	%r141, %r130, 224;
	st.shared.v4.u32 	[%r133+16], {%r138, %r139, %r140, %r141};
	st.global.u32 	[%rd14+28], %r134;
	add.s32 	%r297, %r297, 8;
	setp.ne.s32 	%p4, %r297, %r299;
	@%p4 bra 	$L__BB0_4;
$L__BB0_5:
	setp.eq.s32 	%p5, %r3, 0;
	@%p5 bra 	$L__BB0_13;
	and.b32  	%r8, %r2, 3;
	setp.lt.u32 	%p6, %r3, 4;
	@%p6 bra 	$L__BB0_8;
	shl.b32 	%r142, %r299, 5;
	shl.b32 	%r143, %r299, 2;
	mov.u32 	%r144, pt;
	add.s32 	%r145, %r144, %r143;
	st.shared.u32 	[%r145], %r142;
	mul.wide.u32 	%rd15, %r299, 4;
	mov.u64 	%rd16, latest_time;
	add.s64 	%rd17, %rd16, %rd15;
	mov.b32 	%r146, 0;
	st.global.u32 	[%rd17], %r146;
	add.s32 	%r147, %r142, 32;
	st.shared.u32 	[%r145+4], %r147;
	st.global.u32 	[%rd17+4], %r146;
	add.s32 	%r148, %r142, 64;
	st.shared.u32 	[%r145+8], %r148;
	st.global.u32 	[%rd17+8], %r146;
	add.s32 	%r149, %r142, 96;
	st.shared.u32 	[%r145+12], %r149;
	st.global.u32 	[%rd17+12], %r146;
	add.s32 	%r299, %r299, 4;
$L__BB0_8:
	setp.eq.s32 	%p7, %r8, 0;
	@%p7 bra 	$L__BB0_13;
	setp.eq.s32 	%p8, %r8, 1;
	@%p8 bra 	$L__BB0_11;
	shl.b32 	%r150, %r299, 5;
	shl.b32 	%r151, %r299, 2;
	mov.u32 	%r152, pt;
	add.s32 	%r153, %r152, %r151;
	st.shared.u32 	[%r153], %r150;
	mul.wide.u32 	%rd18, %r299, 4;
	mov.u64 	%rd19, latest_time;
	add.s64 	%rd20, %rd19, %rd18;
	mov.b32 	%r154, 0;
	st.global.u32 	[%rd20], %r154;
	add.s32 	%r155, %r150, 32;
	st.shared.u32 	[%r153+4], %r155;
	st.global.u32 	[%rd20+4], %r154;
	add.s32 	%r299, %r299, 2;
$L__BB0_11:
	and.b32  	%r156, %r2, 1;
	setp.eq.b32 	%p9, %r156, 1;
	not.pred 	%p10, %p9;
	@%p10 bra 	$L__BB0_13;
	shl.b32 	%r157, %r299, 5;
	shl.b32 	%r158, %r299, 2;
	mov.u32 	%r159, pt;
	add.s32 	%r160, %r159, %r158;
	st.shared.u32 	[%r160], %r157;
	mul.wide.u32 	%rd21, %r299, 4;
	mov.u64 	%rd22, latest_time;
	add.s64 	%rd23, %rd22, %rd21;
	mov.b32 	%r161, 0;
	st.global.u32 	[%rd23], %r161;
$L__BB0_13:
	shl.b32 	%r13, %r1, 15;
	shl.b32 	%r14, %r1, 27;
	mov.b32 	%r301, 0;
	mov.u64 	%rd33, input;
	mov.u64 	%rd36, latest_time;
	mov.u64 	%rd41, storage;
$L__BB0_14:
	setp.lt.s32 	%p11, %r124, 1;
	setp.ne.s32 	%p12, %r1, %r301;
	or.pred  	%p13, %p12, %p11;
	@%p13 bra 	$L__BB0_34;
	ld.global.u32 	%r16, [PAGE_ENTRIES];
	setp.lt.s32 	%p14, %r16, 1;
	ld.global.u32 	%r303, [cur_time];
	ld.global.u32 	%r20, [PAGEFAULT];
	@%p14 bra 	$L__BB0_29;
	mov.b32 	%r304, 0;
$L__BB0_17:
	add.s32 	%r23, %r304, %r13;
	cvt.u64.u32 	%rd32, %r304;
	add.s64 	%rd34, %rd33, %rd32;
	ld.global.u8 	%rs1, [%rd34];
	shr.u32 	%r24, %r23, 5;
	setp.eq.s32 	%p17, %r303, -1;
	mov.b32 	%r312, -1;
	@%p17 bra 	$L__BB0_19;
	add.s32 	%r312, %r303, 1;
	st.global.u32 	[cur_time], %r312;
$L__BB0_19:
	mov.u32 	%r303, %r312;
	or.b32  	%r44, %r24, %r13;
	mov.b32 	%r305, 0;
$L__BB0_20:
	shl.b32 	%r182, %r305, 2;
	mov.u32 	%r183, pt;
	add.s32 	%r184, %r183, %r182;
	ld.shared.u32 	%r27, [%r184];
	shr.u32 	%r185, %r27, 15;
	setp.eq.s32 	%p18, %r185, %r44;
	@%p18 bra 	$L__BB0_26;
	add.s32 	%r305, %r305, 1;
	setp.eq.s32 	%p19, %r305, %r16;
	@%p19 bra 	$L__BB0_22;
	bra.uni 	$L__BB0_20;
$L__BB0_22:
	add.s32 	%r20, %r20, 1;
	st.global.u32 	[PAGEFAULT], %r20;
	mov.b32 	%r307, 0;
	mov.b32 	%r306, -1;
	mov.u32 	%r308, %r307;
$L__BB0_23:
	mul.wide.u32 	%rd37, %r308, 4;
	add.s64 	%rd39, %rd36, %rd37;
	ld.global.u32 	%r34, [%rd39];
	setp.eq.s32 	%p21, %r34, 0;
	mov.u32 	%r309, %r308;
	@%p21 bra 	$L__BB0_25;
	shl.b32 	%r189, %r308, 2;
	add.s32 	%r191, %r183, %r189;
	ld.shared.u32 	%r192, [%r191];
	shr.u32 	%r193, %r192, 27;
	setp.eq.s32 	%p22, %r193, %r1;
	setp.lt.u32 	%p23, %r34, %r306;
	and.pred  	%p24, %p22, %p23;
	selp.b32 	%r307, %r308, %r307, %p24;
	selp.b32 	%r306, %r34, %r306, %p24;
	add.s32 	%r308, %r308, 1;
	setp.ne.s32 	%p25, %r308, %r16;
	mov.u32 	%r309, %r307;
	@%p25 bra 	$L__BB0_23;
$L__BB0_25:
	shl.b32 	%r194, %r309, 2;
	add.s32 	%r196, %r183, %r194;
	ld.shared.u32 	%r197, [%r196];
	and.b32  	%r311, %r197, 32767;
	shr.u32 	%r198, %r197, 10;
	and.b32  	%r199, %r198, 131072;
	add.s32 	%r200, %r199, %r13;
	and.b32  	%r201, %r23, 2147483616;
	add.s32 	%r202, %r201, %r13;
	mov.u32 	%r203, _ZZ8mykerneliE4data;
	add.s32 	%r204, %r203, %r311;
	ld.shared.u8 	%rs67, [%r204];
	cvt.u64.u32 	%rd40, %r200;
	add.s64 	%rd42, %rd41, %rd40;
	st.global.u8 	[%rd42], %rs67;
	cvt.u64.u32 	%rd43, %r202;
	add.s64 	%rd44, %rd41, %rd43;
	ld.global.u8 	%rs68, [%rd44];
	st.shared.u8 	[%r204], %rs68;
	ld.shared.u8 	%rs69, [%r204+1];
	st.global.u8 	[%rd42+1], %rs69;
	ld.global.u8 	%rs70, [%rd44+1];
	st.shared.u8 	[%r204+1], %rs70;
	ld.shared.u8 	%rs71, [%r204+2];
	st.global.u8 	[%rd42+2], %rs71;
	ld.global.u8 	%rs72, [%rd44+2];
	st.shared.u8 	[%r204+2], %rs72;
	ld.shared.u8 	%rs73, [%r204+3];
	st.global.u8 	[%rd42+3], %rs73;
	ld.global.u8 	%rs74, [%rd44+3];
	st.shared.u8 	[%r204+3], %rs74;
	ld.shared.u8 	%rs75, [%r204+4];
	st.global.u8 	[%rd42+4], %rs75;
	ld.global.u8 	%rs76, [%rd44+4];
	st.shared.u8 	[%r204+4], %rs76;
	ld.shared.u8 	%rs77, [%r204+5];
	st.global.u8 	[%rd42+5], %rs77;
	ld.global.u8 	%rs78, [%rd44+5];
	st.shared.u8 	[%r204+5], %rs78;
	ld.shared.u8 	%rs79, [%r204+6];
	st.global.u8 	[%rd42+6], %rs79;
	ld.global.u8 	%rs80, [%rd44+6];
	st.shared.u8 	[%r204+6], %rs80;
	ld.shared.u8 	%rs81, [%r204+7];
	st.global.u8 	[%rd42+7], %rs81;
	ld.global.u8 	%rs82, [%rd44+7];
	st.shared.u8 	[%r204+7], %rs82;
	ld.shared.u8 	%rs83, [%r204+8];
	st.global.u8 	[%rd42+8], %rs83;
	ld.global.u8 	%rs84, [%rd44+8];
	st.shared.u8 	[%r204+8], %rs84;
	ld.shared.u8 	%rs85, [%r204+9];
	st.global.u8 	[%rd42+9], %rs85;
	ld.global.u8 	%rs86, [%rd44+9];
	st.shared.u8 	[%r204+9], %rs86;
	ld.shared.u8 	%rs87, [%r204+10];
	st.global.u8 	[%rd42+10], %rs87;
	ld.global.u8 	%rs88, [%rd44+10];
	st.shared.u8 	[%r204+10], %rs88;
	ld.shared.u8 	%rs89, [%r204+11];
	st.global.u8 	[%rd42+11], %rs89;
	ld.global.u8 	%rs90, [%rd44+11];
	st.shared.u8 	[%r204+11], %rs90;
	ld.shared.u8 	%rs91, [%r204+12];
	st.global.u8 	[%rd42+12], %rs91;
	ld.global.u8 	%rs92, [%rd44+12];
	st.shared.u8 	[%r204+12], %rs92;
	ld.shared.u8 	%rs93, [%r204+13];
	st.global.u8 	[%rd42+13], %rs93;
	ld.global.u8 	%rs94, [%rd44+13];
	st.shared.u8 	[%r204+13], %rs94;
	ld.shared.u8 	%rs95, [%r204+14];
	st.global.u8 	[%rd42+14], %rs95;
	ld.global.u8 	%rs96, [%rd44+14];
	st.shared.u8 	[%r204+14], %rs96;
	ld.shared.u8 	%rs97, [%r204+15];
	st.global.u8 	[%rd42+15], %rs97;
	ld.global.u8 	%rs98, [%rd44+15];
	st.shared.u8 	[%r204+15], %rs98;
	ld.shared.u8 	%rs99, [%r204+16];
	st.global.u8 	[%rd42+16], %rs99;
	ld.global.u8 	%rs100, [%rd44+16];
	st.shared.u8 	[%r204+16], %rs100;
	ld.shared.u8 	%rs101, [%r204+17];
	st.global.u8 	[%rd42+17], %rs101;
	ld.global.u8 	%rs102, [%rd44+17];
	st.shared.u8 	[%r204+17], %rs102;
	ld.shared.u8 	%rs103, [%r204+18];
	st.global.u8 	[%rd42+18], %rs103;
	ld.global.u8 	%rs104, [%rd44+18];
	st.shared.u8 	[%r204+18], %rs104;
	ld.shared.u8 	%rs105, [%r204+19];
	st.global.u8 	[%rd42+19], %rs105;
	ld.global.u8 	%rs106, [%rd44+19];
	st.shared.u8 	[%r204+19], %rs106;
	ld.shared.u8 	%rs107, [%r204+20];
	st.global.u8 	[%rd42+20], %rs107;
	ld.global.u8 	%rs108, [%rd44+20];
	st.shared.u8 	[%r204+20], %rs108;
	ld.shared.u8 	%rs109, [%r204+21];
	st.global.u8 	[%rd42+21], %rs109;
	ld.global.u8 	%rs110, [%rd44+21];
	st.shared.u8 	[%r204+21], %rs110;
	ld.shared.u8 	%rs111, [%r204+22];
	st.global.u8 	[%rd42+22], %rs111;
	ld.global.u8 	%rs112, [%rd44+22];
	st.shared.u8 	[%r204+22], %rs112;
	ld.shared.u8 	%rs113, [%r204+23];
	st.global.u8 	[%rd42+23], %rs113;
	ld.global.u8 	%rs114, [%rd44+23];
	st.shared.u8 	[%r204+23], %rs114;
	ld.shared.u8 	%rs115, [%r204+24];
	st.global.u8 	[%rd42+24], %rs115;
	ld.global.u8 	%rs116, [%rd44+24];
	st.shared.u8 	[%r204+24], %rs116;
	ld.shared.u8 	%rs117, [%r204+25];
	st.global.u8 	[%rd42+25], %rs117;
	ld.global.u8 	%rs118, [%rd44+25];
	st.shared.u8 	[%r204+25], %rs118;
	ld.shared.u8 	%rs119, [%r204+26];
	st.global.u8 	[%rd42+26], %rs119;
	ld.global.u8 	%rs120, [%rd44+26];
	st.shared.u8 	[%r204+26], %rs120;
	ld.shared.u8 	%rs121, [%r204+27];
	st.global.u8 	[%rd42+27], %rs121;
	ld.global.u8 	%rs122, [%rd44+27];
	st.shared.u8 	[%r204+27], %rs122;
	ld.shared.u8 	%rs123, [%r204+28];
	st.global.u8 	[%rd42+28], %rs123;
	ld.global.u8 	%rs124, [%rd44+28];
	st.shared.u8 	[%r204+28], %rs124;
	ld.shared.u8 	%rs125, [%r204+29];
	st.global.u8 	[%rd42+29], %rs125;
	ld.global.u8 	%rs126, [%rd44+29];
	st.shared.u8 	[%r204+29], %rs126;
	ld.shared.u8 	%rs127, [%r204+30];
	st.global.u8 	[%rd42+30], %rs127;
	ld.global.u8 	%rs128, [%rd44+30];
	st.shared.u8 	[%r204+30], %rs128;
	ld.shared.u8 	%rs129, [%r204+31];
	st.global.u8 	[%rd42+31], %rs129;
	ld.global.u8 	%rs130, [%rd44+31];
	st.shared.u8 	[%r204+31], %rs130;
	shl.b32 	%r205, %r24, 15;
	or.b32  	%r206, %r205, %r14;
	or.b32  	%r207, %r206, %r311;
	st.shared.u32 	[%r196], %r207;
	mul.wide.u32 	%rd45, %r309, 4;
	add.s64 	%rd47, %rd36, %rd45;
	st.global.u32 	[%rd47], %r303;
	bra.uni 	$L__BB0_28;
$L__BB0_26:
	mul.wide.u32 	%rd35, %r305, 4;
	add.s64 	%rd1, %rd36, %rd35;
	ld.global.u32 	%r186, [%rd1];
	setp.eq.s32 	%p20, %r186, 0;
	@%p20 bra 	$L__BB0_22;
	st.global.u32 	[%rd1], %r303;
	and.b32  	%r311, %r27, 32767;
$L__BB0_28:
	and.b32  	%r208, %r304, 31;
	add.s32 	%r209, %r311, %r208;
	mov.u32 	%r210, _ZZ8mykerneliE4data;
	add.s32 	%r211, %r210, %r209;
	st.shared.u8 	[%r211], %rs1;
	add.s32 	%r304, %r304, 1;
	setp.eq.s32 	%p26, %r304, %r124;
	@%p26 bra 	$L__BB0_34;
	bra.uni 	$L__BB0_17;
$L__BB0_29:
	mov.b32 	%r316, 0;
	ld.shared.u32 	%r313, [pt];
$L__BB0_30:
	cvt.u64.u32 	%rd24, %r316;
	add.s64 	%rd26, %rd33, %rd24;
	ld.global.u8 	%rs2, [%rd26];
	setp.eq.s32 	%p15, %r303, -1;
	mov.b32 	%r317, -1;
	@%p15 bra 	$L__BB0_32;
	add.s32 	%r317, %r303, 1;
	st.global.u32 	[cur_time], %r317;
$L__BB0_32:
	add.s32 	%r165, %r316, %r13;
	add.s32 	%r20, %r20, 1;
	and.b32  	%r166, %r313, 32767;
	shr.u32 	%r167, %r313, 10;
	and.b32  	%r168, %r167, 131072;
	add.s32 	%r169, %r168, %r13;
	and.b32  	%r170, %r165, 2147483616;
	add.s32 	%r171, %r170, %r13;
	mov.u32 	%r172, _ZZ8mykerneliE4data;
	add.s32 	%r173, %r172, %r166;
	ld.shared.u8 	%rs3, [%r173];
	cvt.u64.u32 	%rd27, %r169;
	add.s64 	%rd29, %rd41, %rd27;
	st.global.u8 	[%rd29], %rs3;
	cvt.u64.u32 	%rd30, %r171;
	add.s64 	%rd31, %rd41, %rd30;
	ld.global.u8 	%rs4, [%rd31];
	st.shared.u8 	[%r173], %rs4;
	ld.shared.u8 	%rs5, [%r173+1];
	st.global.u8 	[%rd29+1], %rs5;
	ld.global.u8 	%rs6, [%rd31+1];
	st.shared.u8 	[%r173+1], %rs6;
	ld.shared.u8 	%rs7, [%r173+2];
	st.global.u8 	[%rd29+2], %rs7;
	ld.global.u8 	%rs8, [%rd31+2];
	st.shared.u8 	[%r173+2], %rs8;
	ld.shared.u8 	%rs9, [%r173+3];
	st.global.u8 	[%rd29+3], %rs9;
	ld.global.u8 	%rs10, [%rd31+3];
	st.shared.u8 	[%r173+3], %rs10;
	ld.shared.u8 	%rs11, [%r173+4];
	st.global.u8 	[%rd29+4], %rs11;
	ld.global.u8 	%rs12, [%rd31+4];
	st.shared.u8 	[%r173+4], %rs12;
	ld.shared.u8 	%rs13, [%r173+5];
	st.global.u8 	[%rd29+5], %rs13;
	ld.global.u8 	%rs14, [%rd31+5];
	st.shared.u8 	[%r173+5], %rs14;
	ld.shared.u8 	%rs15, [%r173+6];
	st.global.u8 	[%rd29+6], %rs15;
	ld.global.u8 	%rs16, [%rd31+6];
	st.shared.u8 	[%r173+6], %rs16;
	ld.shared.u8 	%rs17, [%r173+7];
	st.global.u8 	[%rd29+7], %rs17;
	ld.global.u8 	%rs18, [%rd31+7];
	st.shared.u8 	[%r173+7], %rs18;
	ld.shared.u8 	%rs19, [%r173+8];
	st.global.u8 	[%rd29+8], %rs19;
	ld.global.u8 	%rs20, [%rd31+8];
	st.shared.u8 	[%r173+8], %rs20;
	ld.shared.u8 	%rs21, [%r173+9];
	st.global.u8 	[%rd29+9], %rs21;
	ld.global.u8 	%rs22, [%rd31+9];
	st.shared.u8 	[%r173+9], %rs22;
	ld.shared.u8 	%rs23, [%r173+10];
	st.global.u8 	[%rd29+10], %rs23;
	ld.global.u8 	%rs24, [%rd31+10];
	st.shared.u8 	[%r173+10], %rs24;
	ld.shared.u8 	%rs25, [%r173+11];
	st.global.u8 	[%rd29+11], %rs25;
	ld.global.u8 	%rs26, [%rd31+11];
	st.shared.u8 	[%r173+11], %rs26;
	ld.shared.u8 	%rs27, [%r173+12];
	st.global.u8 	[%rd29+12], %rs27;
	ld.global.u8 	%rs28, [%rd31+12];
	st.shared.u8 	[%r173+12], %rs28;
	ld.shared.u8 	%rs29, [%r173+13];
	st.global.u8 	[%rd29+13], %rs29;
	ld.global.u8 	%rs30, [%rd31+13];
	st.shared.u8 	[%r173+13], %rs30;
	ld.shared.u8 	%rs31, [%r173+14];
	st.global.u8 	[%rd29+14], %rs31;
	ld.global.u8 	%rs32, [%rd31+14];
	st.shared.u8 	[%r173+14], %rs32;
	ld.shared.u8 	%rs33, [%r173+15];
	st.global.u8 	[%rd29+15], %rs33;
	ld.global.u8 	%rs34, [%rd31+15];
	st.shared.u8 	[%r173+15], %rs34;
	ld.shared.u8 	%rs35, [%r173+16];
	st.global.u8 	[%rd29+16], %rs35;
	ld.global.u8 	%rs36, [%rd31+16];
	st.shared.u8 	[%r173+16], %rs36;
	ld.shared.u8 	%rs37, [%r173+17];
	st.global.u8 	[%rd29+17], %rs37;
	ld.global.u8 	%rs38, [%rd31+17];
	st.shared.u8 	[%r173+17], %rs38;
	ld.shared.u8 	%rs39, [%r173+18];
	st.global.u8 	[%rd29+18], %rs39;
	ld.global.u8 	%rs40, [%rd31+18];
	st.shared.u8 	[%r173+18], %rs40;
	ld.shared.u8 	%rs41, [%r173+19];
	st.global.u8 	[%rd29+19], %rs41;
	ld.global.u8 	%rs42, [%rd31+19];
	st.shared.u8 	[%r173+19], %rs42;
	ld.shared.u8 	%rs43, [%r173+20];
	st.global.u8 	[%rd29+20], %rs43;
	ld.global.u8 	%rs44, [%rd31+20];
	st.shared.u8 	[%r173+20], %rs44;
	ld.shared.u8 	%rs45, [%r173+21];
	st.global.u8 	[%rd29+21], %rs45;
	ld.global.u8 	%rs46, [%rd31+21];
	st.shared.u8 	[%r173+21], %rs46;
	ld.shared.u8 	%rs47, [%r173+22];
	st.global.u8 	[%rd29+22], %rs47;
	ld.global.u8 	%rs48, [%rd31+22];
	st.shared.u8 	[%r173+22], %rs48;
	ld.shared.u8 	%rs49, [%r173+23];
	st.global.u8 	[%rd29+23], %rs49;
	ld.global.u8 	%rs50, [%rd31+23];
	st.shared.u8 	[%r173+23], %rs50;
	ld.shared.u8 	%rs51, [%r173+24];
	st.global.u8 	[%rd29+24], %rs51;
	ld.global.u8 	%rs52, [%rd31+24];
	st.shared.u8 	[%r173+24], %rs52;
	ld.shared.u8 	%rs53, [%r173+25];
	st.global.u8 	[%rd29+25], %rs53;
	ld.global.u8 	%rs54, [%rd31+25];
	st.shared.u8 	[%r173+25], %rs54;
	ld.shared.u8 	%rs55, [%r173+26];
	st.global.u8 	[%rd29+26], %rs55;
	ld.global.u8 	%rs56, [%rd31+26];
	st.shared.u8 	[%r173+26], %rs56;
	ld.shared.u8 	%rs57, [%r173+27];
	st.global.u8 	[%rd29+27], %rs57;
	ld.global.u8 	%rs58, [%rd31+27];
	st.shared.u8 	[%r173+27], %rs58;
	ld.shared.u8 	%rs59, [%r173+28];
	st.global.u8 	[%rd29+28], %rs59;
	ld.global.u8 	%rs60, [%rd31+28];
	st.shared.u8 	[%r173+28], %rs60;
	ld.shared.u8 	%rs61, [%r173+29];
	st.global.u8 	[%rd29+29], %rs61;
	ld.global.u8 	%rs62, [%rd31+29];
	st.shared.u8 	[%r173+29], %rs62;
	ld.shared.u8 	%rs63, [%r173+30];
	st.global.u8 	[%rd29+30], %rs63;
	ld.global.u8 	%rs64, [%rd31+30];
	st.shared.u8 	[%r173+30], %rs64;
	ld.shared.u8 	%rs65, [%r173+31];
	st.global.u8 	[%rd29+31], %rs65;
	ld.global.u8 	%rs66, [%rd31+31];
	st.shared.u8 	[%r173+31], %rs66;
	shl.b32 	%r174, %r165, 10;
	and.b32  	%r175, %r174, -32768;
	or.b32  	%r176, %r175, %r14;
	or.b32  	%r313, %r176, %r166;
	and.b32  	%r177, %r316, 31;
	add.s32 	%r178, %r173, %r177;
	st.shared.u8 	[%r178], %rs2;
	add.s32 	%r316, %r316, 1;
	setp.ne.s32 	%p16, %r316, %r124;
	mov.u32 	%r303, %r317;
	@%p16 bra 	$L__BB0_30;
	st.global.u32 	[PAGEFAULT], %r20;
	st.shared.u32 	[pt], %r313;
	st.global.u32 	[latest_time], %r317;
$L__BB0_34:
	bar.sync 	0;
	add.s32 	%r301, %r301, 1;
	setp.ne.s32 	%p27, %r301, 4;
	@%p27 bra 	$L__BB0_14;
	add.s32 	%r55, %r124, -9;
	mov.u32 	%r318, %r124;
$L__BB0_36:
	mov.u32 	%r58, %r318;
	add.s32 	%r318, %r58, -1;
	add.s32 	%r213, %r318, %r13;
	shr.u32 	%r214, %r213, 5;
	or.b32  	%r60, %r214, %r13;
	and.b32  	%r215, %r213, -32;
	add.s32 	%r216, %r215, %r13;
	shl.b32 	%r217, %r214, 15;
	or.b32  	%r61, %r217, %r14;
	cvt.u64.u32 	%rd48, %r216;
	add.s64 	%rd3, %rd41, %rd48;
	mov.b32 	%r319, 0;
$L__BB0_37:
	setp.ne.s32 	%p28, %r1, %r319;
	@%p28 bra 	$L__BB0_62;
	ld.global.u32 	%r63, [cur_time];
	setp.eq.s32 	%p29, %r63, -1;
	mov.b32 	%r320, -1;
	@%p29 bra 	$L__BB0_40;
	add.s32 	%r320, %r63, 1;
	st.global.u32 	[cur_time], %r320;
$L__BB0_40:
	ld.global.u32 	%r66, [PAGE_ENTRIES];
	setp.lt.s32 	%p30, %r66, 1;
	@%p30 bra 	$L__BB0_60;
	mov.b32 	%r321, 0;
$L__BB0_42:
	shl.b32 	%r223, %r321, 2;
	mov.u32 	%r224, pt;
	add.s32 	%r225, %r224, %r223;
	ld.shared.u32 	%r226, [%r225];
	shr.u32 	%r227, %r226, 15;
	setp.ne.s32 	%p31, %r227, %r60;
	@%p31 bra 	$L__BB0_56;
	mul.wide.u32 	%rd50, %r321, 4;
	add.s64 	%rd4, %rd36, %rd50;
	ld.global.u32 	%r228, [%rd4];
	setp.eq.s32 	%p33, %r228, 0;
	@%p33 bra 	$L__BB0_57;
	st.global.u32 	[%rd4], %r320;
	bra.uni 	$L__BB0_62;
$L__BB0_45:
	setp.gt.s32 	%p40, %r58, %r55;
	@%p40 bra 	$L__BB0_36;
	neg.s32 	%r56, %r124;
	shl.b32 	%r57, %r1, 25;
	mul.wide.u32 	%rd61, %r1, 32768;
	mov.u64 	%rd62, result;
	add.s64 	%rd2, %rd62, %rd61;
	mov.b32 	%r326, 0;
$L__BB0_47:
	setp.lt.s32 	%p41, %r124, 1;
	setp.ne.s32 	%p42, %r1, %r326;
	or.pred  	%p43, %p42, %p41;
	@%p43 bra 	$L__BB0_74;
	ld.global.u32 	%r79, [PAGE_ENTRIES];
	setp.lt.s32 	%p44, %r79, 1;
	ld.global.u32 	%r328, [cur_time];
	ld.global.u32 	%r83, [PAGEFAULT];
	@%p44 bra 	$L__BB0_69;
	mov.b32 	%r329, 0;
$L__BB0_50:
	add.s32 	%r86, %r329, %r13;
	shr.u32 	%r87, %r86, 5;
	setp.eq.s32 	%p47, %r328, -1;
	mov.b32 	%r337, -1;
	@%p47 bra 	$L__BB0_52;
	add.s32 	%r337, %r328, 1;
	st.global.u32 	[cur_time], %r337;
$L__BB0_52:
	mov.u32 	%r328, %r337;
	or.b32  	%r107, %r87, %r13;
	mov.b32 	%r330, 0;
$L__BB0_53:
	shl.b32 	%r267, %r330, 2;
	mov.u32 	%r268, pt;
	add.s32 	%r269, %r268, %r267;
	ld.shared.u32 	%r90, [%r269];
	shr.u32 	%r270, %r90, 15;
	setp.eq.s32 	%p48, %r270, %r107;
	@%p48 bra 	$L__BB0_54;
	bra.uni 	$L__BB0_63;
$L__BB0_54:
	mul.wide.u32 	%rd68, %r330, 4;
	add.s64 	%rd5, %rd36, %rd68;
	ld.global.u32 	%r271, [%rd5];
	setp.eq.s32 	%p50, %r271, 0;
	@%p50 bra 	$L__BB0_64;
	st.global.u32 	[%rd5], %r328;
	and.b32  	%r336, %r90, 32767;
	bra.uni 	$L__BB0_68;
$L__BB0_56:
	add.s32 	%r321, %r321, 1;
	setp.ne.s32 	%p32, %r321, %r66;
	@%p32 bra 	$L__BB0_42;
$L__BB0_57:
	ld.global.u32 	%r231, [PAGEFAULT];
	add.s32 	%r232, %r231, 1;
	st.global.u32 	[PAGEFAULT], %r232;
	mov.b32 	%r323, 0;
	mov.b32 	%r322, -1;
	mov.u32 	%r324, %r323;
$L__BB0_58:
	mul.wide.u32 	%rd52, %r324, 4;
	add.s64 	%rd54, %rd36, %rd52;
	ld.global.u32 	%r72, [%rd54];
	setp.eq.s32 	%p34, %r72, 0;
	mov.u32 	%r325, %r324;
	@%p34 bra 	$L__BB0_61;
	shl.b32 	%r233, %r324, 2;
	add.s32 	%r235, %r224, %r233;
	ld.shared.u32 	%r236, [%r235];
	shr.u32 	%r237, %r236, 27;
	setp.eq.s32 	%p35, %r237, %r1;
	setp.lt.u32 	%p36, %r72, %r322;
	and.pred  	%p37, %p35, %p36;
	selp.b32 	%r323, %r324, %r323, %p37;
	selp.b32 	%r322, %r72, %r322, %p37;
	add.s32 	%r324, %r324, 1;
	setp.eq.s32 	%p38, %r324, %r66;
	mov.u32 	%r325, %r323;
	@%p38 bra 	$L__BB0_61;
	bra.uni 	$L__BB0_58;
$L__BB0_60:
	ld.global.u32 	%r220, [PAGEFAULT];
	add.s32 	%r221, %r220, 1;
	st.global.u32 	[PAGEFAULT], %r221;
	mov.b32 	%r325, 0;
$L__BB0_61:
	shl.b32 	%r238, %r325, 2;
	mov.u32 	%r239, pt;
	add.s32 	%r240, %r239, %r238;
	ld.shared.u32 	%r241, [%r240];
	and.b32  	%r242, %r241, 32767;
	shr.u32 	%r243, %r241, 10;
	and.b32  	%r244, %r243, 131072;
	add.s32 	%r245, %r244, %r13;
	mov.u32 	%r246, _ZZ8mykerneliE4data;
	add.s32 	%r247, %r246, %r242;
	ld.shared.u8 	%rs131, [%r247];
	cvt.u64.u32 	%rd55, %r245;
	add.s64 	%rd57, %rd41, %rd55;
	st.global.u8 	[%rd57], %rs131;
	ld.global.u8 	%rs132, [%rd3];
	st.shared.u8 	[%r247], %rs132;
	ld.shared.u8 	%rs133, [%r247+1];
	st.global.u8 	[%rd57+1], %rs133;
	ld.global.u8 	%rs134, [%rd3+1];
	st.shared.u8 	[%r247+1], %rs134;
	ld.shared.u8 	%rs135, [%r247+2];
	st.global.u8 	[%rd57+2], %rs135;
	ld.global.u8 	%rs136, [%rd3+2];
	st.shared.u8 	[%r247+2], %rs136;
	ld.shared.u8 	%rs137, [%r247+3];
	st.global.u8 	[%rd57+3], %rs137;
	ld.global.u8 	%rs138, [%rd3+3];
	st.shared.u8 	[%r247+3], %rs138;
	ld.shared.u8 	%rs139, [%r247+4];
	st.global.u8 	[%rd57+4], %rs139;
	ld.global.u8 	%rs140, [%rd3+4];
	st.shared.u8 	[%r247+4], %rs140;
	ld.shared.u8 	%rs141, [%r247+5];
	st.global.u8 	[%rd57+5], %rs141;
	ld.global.u8 	%rs142, [%rd3+5];
	st.shared.u8 	[%r247+5], %rs142;
	ld.shared.u8 	%rs143, [%r247+6];
	st.global.u8 	[%rd57+6], %rs143;
	ld.global.u8 	%rs144, [%rd3+6];
	st.shared.u8 	[%r247+6], %rs144;
	ld.shared.u8 	%rs145, [%r247+7];
	st.global.u8 	[%rd57+7], %rs145;
	ld.global.u8 	%rs146, [%rd3+7];
	st.shared.u8 	[%r247+7], %rs146;
	ld.shared.u8 	%rs147, [%r247+8];
	st.global.u8 	[%rd57+8], %rs147;
	ld.global.u8 	%rs148, [%rd3+8];
	st.shared.u8 	[%r247+8], %rs148;
	ld.shared.u8 	%rs149, [%r247+9];
	st.global.u8 	[%rd57+9], %rs149;
	ld.global.u8 	%rs150, [%rd3+9];
	st.shared.u8 	[%r247+9], %rs150;
	ld.shared.u8 	%rs151, [%r247+10];
	st.global.u8 	[%rd57+10], %rs151;
	ld.global.u8 	%rs152, [%rd3+10];
	st.shared.u8 	[%r247+10], %rs152;
	ld.shared.u8 	%rs153, [%r247+11];
	st.global.u8 	[%rd57+11], %rs153;
	ld.global.u8 	%rs154, [%rd3+11];
	st.shared.u8 	[%r247+11], %rs154;
	ld.shared.u8 	%rs155, [%r247+12];
	st.global.u8 	[%rd57+12], %rs155;
	ld.global.u8 	%rs156, [%rd3+12];
	st.shared.u8 	[%r247+12], %rs156;
	ld.shared.u8 	%rs157, [%r247+13];
	st.global.u8 	[%rd57+13], %rs157;
	ld.global.u8 	%rs158, [%rd3+13];
	st.shared.u8 	[%r247+13], %rs158;
	ld.shared.u8 	%rs159, [%r247+14];
	st.global.u8 	[%rd57+14], %rs159;
	ld.global.u8 	%rs160, [%rd3+14];
	st.shared.u8 	[%r247+14], %rs160;
	ld.shared.u8 	%rs161, [%r247+15];
	st.global.u8 	[%rd57+15], %rs161;
	ld.global.u8 	%rs162, [%rd3+15];
	st.shared.u8 	[%r247+15], %rs162;
	ld.shared.u8 	%rs163, [%r247+16];
	st.global.u8 	[%rd57+16], %rs163;
	ld.global.u8 	%rs164, [%rd3+16];
	st.shared.u8 	[%r247+16], %rs164;
	ld.shared.u8 	%rs165, [%r247+17];
	st.global.u8 	[%rd57+17], %rs165;
	ld.global.u8 	%rs166, [%rd3+17];
	st.shared.u8 	[%r247+17], %rs166;
	ld.shared.u8 	%rs167, [%r247+18];
	st.global.u8 	[%rd57+18], %rs167;
	ld.global.u8 	%rs168, [%rd3+18];
	st.shared.u8 	[%r247+18], %rs168;
	ld.shared.u8 	%rs169, [%r247+19];
	st.global.u8 	[%rd57+19], %rs169;
	ld.global.u8 	%rs170, [%rd3+19];
	st.shared.u8 	[%r247+19], %rs170;
	ld.shared.u8 	%rs171, [%r247+20];
	st.global.u8 	[%rd57+20], %rs171;
	ld.global.u8 	%rs172, [%rd3+20];
	st.shared.u8 	[%r247+20], %rs172;
	ld.shared.u8 	%rs173, [%r247+21];
	st.global.u8 	[%rd57+21], %rs173;
	ld.global.u8 	%rs174, [%rd3+21];
	st.shared.u8 	[%r247+21], %rs174;
	ld.shared.u8 	%rs175, [%r247+22];
	st.global.u8 	[%rd57+22], %rs175;
	ld.global.u8 	%rs176, [%rd3+22];
	st.shared.u8 	[%r247+22], %rs176;
	ld.shared.u8 	%rs177, [%r247+23];
	st.global.u8 	[%rd57+23], %rs177;
	ld.global.u8 	%rs178, [%rd3+23];
	st.shared.u8 	[%r247+23], %rs178;
	ld.shared.u8 	%rs179, [%r247+24];
	st.global.u8 	[%rd57+24], %rs179;
	ld.global.u8 	%rs180, [%rd3+24];
	st.shared.u8 	[%r247+24], %rs180;
	ld.shared.u8 	%rs181, [%r247+25];
	st.global.u8 	[%rd57+25], %rs181;
	ld.global.u8 	%rs182, [%rd3+25];
	st.shared.u8 	[%r247+25], %rs182;
	ld.shared.u8 	%rs183, [%r247+26];
	st.global.u8 	[%rd57+26], %rs183;
	ld.global.u8 	%rs184, [%rd3+26];
	st.shared.u8 	[%r247+26], %rs184;
	ld.shared.u8 	%rs185, [%r247+27];
	st.global.u8 	[%rd57+27], %rs185;
	ld.global.u8 	%rs186, [%rd3+27];
	st.shared.u8 	[%r247+27], %rs186;
	ld.shared.u8 	%rs187, [%r247+28];
	st.global.u8 	[%rd57+28], %rs187;
	ld.global.u8 	%rs188, [%rd3+28];
	st.shared.u8 	[%r247+28], %rs188;
	ld.shared.u8 	%rs189, [%r247+29];
	st.global.u8 	[%rd57+29], %rs189;
	ld.global.u8 	%rs190, [%rd3+29];
	st.shared.u8 	[%r247+29], %rs190;
	ld.shared.u8 	%rs191, [%r247+30];
	st.global.u8 	[%rd57+30], %rs191;
	ld.global.u8 	%rs192, [%rd3+30];
	st.shared.u8 	[%r247+30], %rs192;
	ld.shared.u8 	%rs193, [%r247+31];
	st.global.u8 	[%rd57+31], %rs193;
	ld.global.u8 	%rs194, [%rd3+31];
	st.shared.u8 	[%r247+31], %rs194;
	or.b32  	%r248, %r61, %r242;
	st.shared.u32 	[%r240], %r248;
	mul.wide.u32 	%rd58, %r325, 4;
	add.s64 	%rd60, %rd36, %rd58;
	st.global.u32 	[%rd60], %r320;
$L__BB0_62:
	bar.sync 	0;
	add.s32 	%r319, %r319, 1;
	setp.eq.s32 	%p39, %r319, 4;
	@%p39 bra 	$L__BB0_45;
	bra.uni 	$L__BB0_37;
$L__BB0_63:
	add.s32 	%r330, %r330, 1;
	setp.eq.s32 	%p49, %r330, %r79;
	@%p49 bra 	$L__BB0_64;
	bra.uni 	$L__BB0_53;
$L__BB0_64:
	add.s32 	%r83, %r83, 1;
	st.global.u32 	[PAGEFAULT], %r83;
	mov.b32 	%r332, 0;
	mov.b32 	%r331, -1;
	mov.u32 	%r333, %r332;
$L__BB0_65:
	mul.wide.u32 	%rd70, %r333, 4;
	add.s64 	%rd72, %rd36, %rd70;
	ld.global.u32 	%r97, [%rd72];
	setp.eq.s32 	%p51, %r97, 0;
	mov.u32 	%r334, %r333;
	@%p51 bra 	$L__BB0_67;
	shl.b32 	%r274, %r333, 2;
	add.s32 	%r276, %r268, %r274;
	ld.shared.u32 	%r277, [%r276];
	shr.u32 	%r278, %r277, 27;
	setp.eq.s32 	%p52, %r278, %r1;
	setp.lt.u32 	%p53, %r97, %r331;
	and.pred  	%p54, %p52, %p53;
	selp.b32 	%r332, %r333, %r332, %p54;
	selp.b32 	%r331, %r97, %r331, %p54;
	add.s32 	%r333, %r333, 1;
	setp.ne.s32 	%p55, %r333, %r79;
	mov.u32 	%r334, %r332;
	@%p55 bra 	$L__BB0_65;
$L__BB0_67:
	shl.b32 	%r279, %r334, 2;
	add.s32 	%r281, %r268, %r279;
	ld.shared.u32 	%r282, [%r281];
	and.b32  	%r336, %r282, 32767;
	shr.u32 	%r283, %r282, 10;
	and.b32  	%r284, %r283, 131072;
	add.s32 	%r285, %r284, %r13;
	and.b32  	%r286, %r86, 2147483616;
	add.s32 	%r287, %r286, %r13;
	mov.u32 	%r288, _ZZ8mykerneliE4data;
	add.s32 	%r289, %r288, %r336;
	ld.shared.u8 	%rs260, [%r289];
	cvt.u64.u32 	%rd73, %r285;
	add.s64 	%rd75, %rd41, %rd73;
	st.global.u8 	[%rd75], %rs260;
	cvt.u64.u32 	%rd76, %r287;
	add.s64 	%rd77, %rd41, %rd76;
	ld.global.u8 	%rs261, [%rd77];
	st.shared.u8 	[%r289], %rs261;
	ld.shared.u8 	%rs262, [%r289+1];
	st.global.u8 	[%rd75+1], %rs262;
	ld.global.u8 	%rs263, [%rd77+1];
	st.shared.u8 	[%r289+1], %rs263;
	ld.shared.u8 	%rs264, [%r289+2];
	st.global.u8 	[%rd75+2], %rs264;
	ld.global.u8 	%rs265, [%rd77+2];
	st.shared.u8 	[%r289+2], %rs265;
	ld.shared.u8 	%rs266, [%r289+3];
	st.global.u8 	[%rd75+3], %rs266;
	ld.global.u8 	%rs267, [%rd77+3];
	st.shared.u8 	[%r289+3], %rs267;
	ld.shared.u8 	%rs268, [%r289+4];
	st.global.u8 	[%rd75+4], %rs268;
	ld.global.u8 	%rs269, [%rd77+4];
	st.shared.u8 	[%r289+4], %rs269;
	ld.shared.u8 	%rs270, [%r289+5];
	st.global.u8 	[%rd75+5], %rs270;
	ld.global.u8 	%rs271, [%rd77+5];
	st.shared.u8 	[%r289+5], %rs271;
	ld.shared.u8 	%rs272, [%r289+6];
	st.global.u8 	[%rd75+6], %rs272;
	ld.global.u8 	%rs273, [%rd77+6];
	st.shared.u8 	[%r289+6], %rs273;
	ld.shared.u8 	%rs274, [%r289+7];
	st.global.u8 	[%rd75+7], %rs274;
	ld.global.u8 	%rs275, [%rd77+7];
	st.shared.u8 	[%r289+7], %rs275;
	ld.shared.u8 	%rs276, [%r289+8];
	st.global.u8 	[%rd75+8], %rs276;
	ld.global.u8 	%rs277, [%rd77+8];
	st.shared.u8 	[%r289+8], %rs277;
	ld.shared.u8 	%rs278, [%r289+9];
	st.global.u8 	[%rd75+9], %rs278;
	ld.global.u8 	%rs279, [%rd77+9];
	st.shared.u8 	[%r289+9], %rs279;
	ld.shared.u8 	%rs280, [%r289+10];
	st.global.u8 	[%rd75+10], %rs280;
	ld.global.u8 	%rs281, [%rd77+10];
	st.shared.u8 	[%r289+10], %rs281;
	ld.shared.u8 	%rs282, [%r289+11];
	st.global.u8 	[%rd75+11], %rs282;
	ld.global.u8 	%rs283, [%rd77+11];
	st.shared.u8 	[%r289+11], %rs283;
	ld.shared.u8 	%rs284, [%r289+12];
	st.global.u8 	[%rd75+12], %rs284;
	ld.global.u8 	%rs285, [%rd77+12];
	st.shared.u8 	[%r289+12], %rs285;
	ld.shared.u8 	%rs286, [%r289+13];
	st.global.u8 	[%rd75+13], %rs286;
	ld.global.u8 	%rs287, [%rd77+13];
	st.shared.u8 	[%r289+13], %rs287;
	ld.shared.u8 	%rs288, [%r289+14];
	st.global.u8 	[%rd75+14], %rs288;
	ld.global.u8 	%rs289, [%rd77+14];
	st.shared.u8 	[%r289+14], %rs289;
	ld.shared.u8 	%rs290, [%r289+15];
	st.global.u8 	[%rd75+15], %rs290;
	ld.global.u8 	%rs291, [%rd77+15];
	st.shared.u8 	[%r289+15], %rs291;
	ld.shared.u8 	%rs292, [%r289+16];
	st.global.u8 	[%rd75+16], %rs292;
	ld.global.u8 	%rs293, [%rd77+16];
	st.shared.u8 	[%r289+16], %rs293;
	ld.shared.u8 	%rs294, [%r289+17];
	st.global.u8 	[%rd75+17], %rs294;
	ld.global.u8 	%rs295, [%rd77+17];
	st.shared.u8 	[%r289+17], %rs295;
	ld.shared.u8 	%rs296, [%r289+18];
	st.global.u8 	[%rd75+18], %rs296;
	ld.global.u8 	%rs297, [%rd77+18];
	st.shared.u8 	[%r289+18], %rs297;
	ld.shared.u8 	%rs298, [%r289+19];
	st.global.u8 	[%rd75+19], %rs298;
	ld.global.u8 	%rs299, [%rd77+19];
	st.shared.u8 	[%r289+19], %rs299;
	ld.shared.u8 	%rs300, [%r289+20];
	st.global.u8 	[%rd75+20], %rs300;
	ld.global.u8 	%rs301, [%rd77+20];
	st.shared.u8 	[%r289+20], %rs301;
	ld.shared.u8 	%rs302, [%r289+21];
	st.global.u8 	[%rd75+21], %rs302;
	ld.global.u8 	%rs303, [%rd77+21];
	st.shared.u8 	[%r289+21], %rs303;
	ld.shared.u8 	%rs304, [%r289+22];
	st.global.u8 	[%rd75+22], %rs304;
	ld.global.u8 	%rs305, [%rd77+22];
	st.shared.u8 	[%r289+22], %rs305;
	ld.shared.u8 	%rs306, [%r289+23];
	st.global.u8 	[%rd75+23], %rs306;
	ld.global.u8 	%rs307, [%rd77+23];
	st.shared.u8 	[%r289+23], %rs307;
	ld.shared.u8 	%rs308, [%r289+24];
	st.global.u8 	[%rd75+24], %rs308;
	ld.global.u8 	%rs309, [%rd77+24];
	st.shared.u8 	[%r289+24], %rs309;
	ld.shared.u8 	%rs310, [%r289+25];
	st.global.u8 	[%rd75+25], %rs310;
	ld.global.u8 	%rs311, [%rd77+25];
	st.shared.u8 	[%r289+25], %rs311;
	ld.shared.u8 	%rs312, [%r289+26];
	st.global.u8 	[%rd75+26], %rs312;
	ld.global.u8 	%rs313, [%rd77+26];
	st.shared.u8 	[%r289+26], %rs313;
	ld.shared.u8 	%rs314, [%r289+27];
	st.global.u8 	[%rd75+27], %rs314;
	ld.global.u8 	%rs315, [%rd77+27];
	st.shared.u8 	[%r289+27], %rs315;
	ld.shared.u8 	%rs316, [%r289+28];
	st.global.u8 	[%rd75+28], %rs316;
	ld.global.u8 	%rs317, [%rd77+28];
	st.shared.u8 	[%r289+28], %rs317;
	ld.shared.u8 	%rs318, [%r289+29];
	st.global.u8 	[%rd75+29], %rs318;
	ld.global.u8 	%rs319, [%rd77+29];
	st.shared.u8 	[%r289+29], %rs319;
	ld.shared.u8 	%rs320, [%r289+30];
	st.global.u8 	[%rd75+30], %rs320;
	ld.global.u8 	%rs321, [%rd77+30];
	st.shared.u8 	[%r289+30], %rs321;
	ld.shared.u8 	%rs322, [%r289+31];
	st.global.u8 	[%rd75+31], %rs322;
	ld.global.u8 	%rs323, [%rd77+31];
	st.shared.u8 	[%r289+31], %rs323;
	shl.b32 	%r290, %r87, 15;
	or.b32  	%r291, %r290, %r14;
	or.b32  	%r292, %r291, %r336;
	st.shared.u32 	[%r281], %r292;
	mul.wide.u32 	%rd78, %r334, 4;
	add.s64 	%rd80, %rd36, %rd78;
	st.global.u32 	[%rd80], %r328;
$L__BB0_68:
	and.b32  	%r293, %r329, 31;
	add.s32 	%r294, %r336, %r293;
	mov.u32 	%r295, _ZZ8mykerneliE4data;
	add.s32 	%r296, %r295, %r294;
	ld.shared.u8 	%rs324, [%r296];
	cvt.u64.u32 	%rd81, %r86;
	add.s64 	%rd83, %rd62, %rd81;
	st.global.u8 	[%rd83], %rs324;
	add.s32 	%r329, %r329, 1;
	setp.eq.s32 	%p56, %r329, %r124;
	@%p56 bra 	$L__BB0_74;
	bra.uni 	$L__BB0_50;
$L__BB0_69:
	mov.b32 	%r344, 0;
	ld.shared.u32 	%r341, [pt];
	mov.u32 	%r338, %r13;
	mov.u64 	%rd84, %rd2;
	mov.u32 	%r339, %r57;
	mov.u32 	%r340, %r56;
$L__BB0_70:
	setp.eq.s32 	%p45, %r328, -1;
	mov.b32 	%r345, -1;
	@%p45 bra 	$L__BB0_72;
	add.s32 	%r345, %r328, 1;
	st.global.u32 	[cur_time], %r345;
$L__BB0_72:
	add.s32 	%r83, %r83, 1;
	and.b32  	%r252, %r341, 32767;
	shr.u32 	%r253, %r341, 10;
	and.b32  	%r254, %r253, 131072;
	add.s32 	%r255, %r254, %r13;
	and.b32  	%r256, %r338, 2147483616;
	add.s32 	%r257, %r256, %r13;
	mov.u32 	%r258, _ZZ8mykerneliE4data;
	add.s32 	%r259, %r258, %r252;
	ld.shared.u8 	%rs195, [%r259];
	cvt.u64.u32 	%rd63, %r255;
	mov.u64 	%rd64, storage;
	add.s64 	%rd65, %rd64, %rd63;
	st.global.u8 	[%rd65], %rs195;
	cvt.u64.u32 	%rd66, %r257;
	add.s64 	%rd67, %rd64, %rd66;
	ld.global.u8 	%rs196, [%rd67];
	st.shared.u8 	[%r259], %rs196;
	ld.shared.u8 	%rs197, [%r259+1];
	st.global.u8 	[%rd65+1], %rs197;
	ld.global.u8 	%rs198, [%rd67+1];
	st.shared.u8 	[%r259+1], %rs198;
	ld.shared.u8 	%rs199, [%r259+2];
	st.global.u8 	[%rd65+2], %rs199;
	ld.global.u8 	%rs200, [%rd67+2];
	st.shared.u8 	[%r259+2], %rs200;
	ld.shared.u8 	%rs201, [%r259+3];
	st.global.u8 	[%rd65+3], %rs201;
	ld.global.u8 	%rs202, [%rd67+3];
	st.shared.u8 	[%r259+3], %rs202;
	ld.shared.u8 	%rs203, [%r259+4];
	st.global.u8 	[%rd65+4], %rs203;
	ld.global.u8 	%rs204, [%rd67+4];
	st.shared.u8 	[%r259+4], %rs204;
	ld.shared.u8 	%rs205, [%r259+5];
	st.global.u8 	[%rd65+5], %rs205;
	ld.global.u8 	%rs206, [%rd67+5];
	st.shared.u8 	[%r259+5], %rs206;
	ld.shared.u8 	%rs207, [%r259+6];
	st.global.u8 	[%rd65+6], %rs207;
	ld.global.u8 	%rs208, [%rd67+6];
	st.shared.u8 	[%r259+6], %rs208;
	ld.shared.u8 	%rs209, [%r259+7];
	st.global.u8 	[%rd65+7], %rs209;
	ld.global.u8 	%rs210, [%rd67+7];
	st.shared.u8 	[%r259+7], %rs210;
	ld.shared.u8 	%rs211, [%r259+8];
	st.global.u8 	[%rd65+8], %rs211;
	ld.global.u8 	%rs212, [%rd67+8];
	st.shared.u8 	[%r259+8], %rs212;
	ld.shared.u8 	%rs213, [%r259+9];
	st.global.u8 	[%rd65+9], %rs213;
	ld.global.u8 	%rs214, [%rd67+9];
	st.shared.u8 	[%r259+9], %rs214;
	ld.shared.u8 	%rs215, [%r259+10];
	st.global.u8 	[%rd65+10], %rs215;
	ld.global.u8 	%rs216, [%rd67+10];
	st.shared.u8 	[%r259+10], %rs216;
	ld.shared.u8 	%rs217, [%r259+11];
	st.global.u8 	[%rd65+11], %rs217;
	ld.global.u8 	%rs218, [%rd67+11];
	st.shared.u8 	[%r259+11], %rs218;
	ld.shared.u8 	%rs219, [%r259+12];
	st.global.u8 	[%rd65+12], %rs219;
	ld.global.u8 	%rs220, [%rd67+12];
	st.shared.u8 	[%r259+12], %rs220;
	ld.shared.u8 	%rs221, [%r259+13];
	st.global.u8 	[%rd65+13], %rs221;
	ld.global.u8 	%rs222, [%rd67+13];
	st.shared.u8 	[%r259+13], %rs222;
	ld.shared.u8 	%rs223, [%r259+14];
	st.global.u8 	[%rd65+14], %rs223;
	ld.global.u8 	%rs224, [%rd67+14];
	st.shared.u8 	[%r259+14], %rs224;
	ld.shared.u8 	%rs225, [%r259+15];
	st.global.u8 	[%rd65+15], %rs225;
	ld.global.u8 	%rs226, [%rd67+15];
	st.shared.u8 	[%r259+15], %rs226;
	ld.shared.u8 	%rs227, [%r259+16];
	st.global.u8 	[%rd65+16], %rs227;
	ld.global.u8 	%rs228, [%rd67+16];
	st.shared.u8 	[%r259+16], %rs228;
	ld.shared.u8 	%rs229, [%r259+17];
	st.global.u8 	[%rd65+17], %rs229;
	ld.global.u8 	%rs230, [%rd67+17];
	st.shared.u8 	[%r259+17], %rs230;
	ld.shared.u8 	%rs231, [%r259+18];
	st.global.u8 	[%rd65+18], %rs231;
	ld.global.u8 	%rs232, [%rd67+18];
	st.shared.u8 	[%r259+18], %rs232;
	ld.shared.u8 	%rs233, [%r259+19];
	st.global.u8 	[%rd65+19], %rs233;
	ld.global.u8 	%rs234, [%rd67+19];
	st.shared.u8 	[%r259+19], %rs234;
	ld.shared.u8 	%rs235, [%r259+20];
	st.global.u8 	[%rd65+20], %rs235;
	ld.global.u8 	%rs236, [%rd67+20];
	st.shared.u8 	[%r259+20], %rs236;
	ld.shared.u8 	%rs237, [%r259+21];
	st.global.u8 	[%rd65+21], %rs237;
	ld.global.u8 	%rs238, [%rd67+21];
	st.shared.u8 	[%r259+21], %rs238;
	ld.shared.u8 	%rs239, [%r259+22];
	st.global.u8 	[%rd65+22], %rs239;
	ld.global.u8 	%rs240, [%rd67+22];
	st.shared.u8 	[%r259+22], %rs240;
	ld.shared.u8 	%rs241, [%r259+23];
	st.global.u8 	[%rd65+23], %rs241;
	ld.global.u8 	%rs242, [%rd67+23];
	st.shared.u8 	[%r259+23], %rs242;
	ld.shared.u8 	%rs243, [%r259+24];
	st.global.u8 	[%rd65+24], %rs243;
	ld.global.u8 	%rs244, [%rd67+24];
	st.shared.u8 	[%r259+24], %rs244;
	ld.shared.u8 	%rs245, [%r259+25];
	st.global.u8 	[%rd65+25], %rs245;
	ld.global.u8 	%rs246, [%rd67+25];
	st.shared.u8 	[%r259+25], %rs246;
	ld.shared.u8 	%rs247, [%r259+26];
	st.global.u8 	[%rd65+26], %rs247;
	ld.global.u8 	%rs248, [%rd67+26];
	st.shared.u8 	[%r259+26], %rs248;
	ld.shared.u8 	%rs249, [%r259+27];
	st.global.u8 	[%rd65+27], %rs249;
	ld.global.u8 	%rs250, [%rd67+27];
	st.shared.u8 	[%r259+27], %rs250;
	ld.shared.u8 	%rs251, [%r259+28];
	st.global.u8 	[%rd65+28], %rs251;
	ld.global.u8 	%rs252, [%rd67+28];
	st.shared.u8 	[%r259+28], %rs252;
	ld.shared.u8 	%rs253, [%r259+29];
	st.global.u8 	[%rd65+29], %rs253;
	ld.global.u8 	%rs254, [%rd67+29];
	st.shared.u8 	[%r259+29], %rs254;
	ld.shared.u8 	%rs255, [%r259+30];
	st.global.u8 	[%rd65+30], %rs255;
	ld.global.u8 	%rs256, [%rd67+30];
	st.shared.u8 	[%r259+30], %rs256;
	ld.shared.u8 	%rs257, [%r259+31];
	st.global.u8 	[%rd65+31], %rs257;
	ld.global.u8 	%rs258, [%rd67+31];
	st.shared.u8 	[%r259+31], %rs258;
	and.b32  	%r260, %r339, -32768;
	or.b32  	%r261, %r260, %r14;
	or.b32  	%r341, %r261, %r252;
	and.b32  	%r262, %r344, 31;
	add.s32 	%r263, %r259, %r262;
	ld.shared.u8 	%rs259, [%r263];
	st.global.u8 	[%rd84], %rs259;
	add.s32 	%r344, %r344, 1;
	add.s32 	%r340, %r340, 1;
	setp.ne.s32 	%p46, %r340, 0;
	add.s32 	%r339, %r339, 1024;
	add.s64 	%rd84, %rd84, 1;
	add.s32 	%r338, %r338, 1;
	mov.u32 	%r328, %r345;
	@%p46 bra 	$L__BB0_70;
	st.global.u32 	[PAGEFAULT], %r83;
	st.shared.u32 	[pt], %r341;
	st.global.u32 	[latest_time], %r345;
$L__BB0_74:
	bar.sync 	0;
	add.s32 	%r326, %r326, 1;
	setp.ne.s32 	%p57, %r326, 4;
	@%p57 bra 	$L__BB0_47;
	ret;

}


// ===== COMPILED SASS (sm_100) =====

	.target	sm_100

	.elftype	@"ET_EXEC"


//--------------------- .note.nv.tkinfo           --------------------------
	.section	.note.nv.tkinfo,"",@"SHT_NOTE"
	.sectionflags	@"SHF_NOTE_NV_TKINFO"
	.tkinfo
        /*0018*/ 	.word	0x00000002
        /*0030*/ 	.string	""
        /*0030*/ 	.string	"ptxas"
        /*0030*/ 	.string	"Cuda compilation tools, release 13.0, V13.0.88"
        /*0030*/ 	.string	"Build cuda_13.0.r13.0/compiler.36424714_0"
        /*0030*/ 	.string	"-arch sm_100 -m 64 "



//--------------------- .note.nv.cuinfo           --------------------------
	.section	.note.nv.cuinfo,"",@"SHT_NOTE"
	.sectionflags	@"SHF_NOTE_NV_CUINFO"
        /*0018*/ 	.short	0x0002
        /*001a*/ 	.short	0x0064
        /*001c*/ 	.short	0x0082
	.zero		2


//--------------------- .nv.info                  --------------------------
	.section	.nv.info,"",@"SHT_CUDA_INFO"
	.align	4


	//----- nvinfo : EIATTR_REGCOUNT
	.align		4
        /*0000*/ 	.byte	0x04, 0x2f
        /*0002*/ 	.short	(.L_9 - .L_8)
	.align		4
.L_8:
        /*0004*/ 	.word	index@(_Z8mykerneli)
        /*0008*/ 	.word	0x00000020


	//----- nvinfo : EIATTR_FRAME_SIZE
	.align		4
.L_9:
        /*000c*/ 	.byte	0x04, 0x11
        /*000e*/ 	.short	(.L_11 - .L_10)
	.align		4
.L_10:
        /*0010*/ 	.word	index@(_Z8mykerneli)
        /*0014*/ 	.word	0x00000008


	//----- nvinfo : EIATTR_MIN_STACK_SIZE
	.align		4
.L_11:
        /*0018*/ 	.byte	0x04, 0x12
        /*001a*/ 	.short	(.L_13 - .L_12)
	.align		4
.L_12:
        /*001c*/ 	.word	index@(_Z8mykerneli)
        /*0020*/ 	.word	0x00000008
.L_13:


//--------------------- .nv.compat                --------------------------
	.section	.nv.compat,"",@"SHT_CUDA_COMPAT_INFO"
	.align	4
        /*0000*/ 	.byte	0x02, 0x09, 0x00, 0x00, 0x02, 0x02, 0x01, 0x00, 0x02, 0x05, 0x05, 0x00, 0x03, 0x07, 0x01, 0x01
        /*0010*/ 	.byte	0x02, 0x03, 0x00, 0x00, 0x02, 0x06, 0x01, 0x00, 0x04, 0x0b, 0x08, 0x00, 0x09, 0x00, 0x00, 0x00
        /*0020*/ 	.byte	0x00, 0x00, 0x00, 0x00


//--------------------- .nv.info._Z8mykerneli     --------------------------
	.section	.nv.info._Z8mykerneli,"",@"SHT_CUDA_INFO"
	.sectionflags	@""
	.align	4


	//----- nvinfo : EIATTR_CUDA_API_VERSION
	.align		4
        /*0000*/ 	.byte	0x04, 0x37
        /*0002*/ 	.short	(.L_15 - .L_14)
.L_14:
        /*0004*/ 	.word	0x00000082


	//----- nvinfo : EIATTR_KPARAM_INFO
	.align		4
.L_15:
        /*0008*/ 	.byte	0x04, 0x17
        /*000a*/ 	.short	(.L_17 - .L_16)
.L_16:
        /*000c*/ 	.word	0x00000000
        /*0010*/ 	.short	0x0000
        /*0012*/ 	.short	0x0000
        /*0014*/ 	.byte	0x00, 0xf0, 0x11, 0x00


	//----- nvinfo : EIATTR_SPARSE_MMA_MASK
	.align		4
.L_17:
        /*0018*/ 	.byte	0x03, 0x50
        /*001a*/ 	.short	0x0000


	//----- nvinfo : EIATTR_MAXREG_COUNT
	.align		4
        /*001c*/ 	.byte	0x03, 0x1b
        /*001e*/ 	.short	0x00ff


	//----- nvinfo : EIATTR_NUM_BARRIERS
	.align		4
        /*0020*/ 	.byte	0x02, 0x4c
        /*0022*/ 	.byte	0x01
	.zero		1


	//----- nvinfo : EIATTR_EXTERNS
	.align		4
        /*0024*/ 	.byte	0x04, 0x0f
        /*0026*/ 	.short	(.L_19 - .L_18)


	//   ....[0]....
	.align		4
.L_18:
        /*0028*/ 	.word	index@(vprintf)


	//----- nvinfo : EIATTR_MERCURY_ISA_VERSION
	.align		4
.L_19:
        /*002c*/ 	.byte	0x03, 0x5f
        /*002e*/ 	.short	0x0101


	//----- nvinfo : EIATTR_VRC_CTA_INIT_COUNT
	.align		4
        /*0030*/ 	.byte	0x02, 0x4a
	.zero		1
	.zero		1


	//----- nvinfo : EIATTR_SYSCALL_OFFSETS
	.align		4
        /*0034*/ 	.byte	0x04, 0x46
        /*0036*/ 	.short	(.L_21 - .L_20)


	//   ....[0]....
.L_20:
        /*0038*/ 	.word	0x000000e0


	//----- nvinfo : EIATTR_EXIT_INSTR_OFFSETS
	.align		4
.L_21:
        /*003c*/ 	.byte	0x04, 0x1c
        /*003e*/ 	.short	(.L_23 - .L_22)


	//   ....[0]....
.L_22:
        /*0040*/ 	.word	0x000059f0


	//----- nvinfo : EIATTR_CRS_STACK_SIZE
	.align		4
.L_23:
        /*0044*/ 	.byte	0x04, 0x1e
        /*0046*/ 	.short	(.L_25 - .L_24)
.L_24:
        /*0048*/ 	.word	0x00000000


	//----- nvinfo : EIATTR_CBANK_PARAM_SIZE
	.align		4
.L_25:
        /*004c*/ 	.byte	0x03, 0x19
        /*004e*/ 	.short	0x0004


	//----- nvinfo : EIATTR_PARAM_CBANK
	.align		4
        /*0050*/ 	.byte	0x04, 0x0a
        /*0052*/ 	.short	(.L_27 - .L_26)
	.align		4
.L_26:
        /*0054*/ 	.word	index@(.nv.constant0._Z8mykerneli)
        /*0058*/ 	.short	0x0380
        /*005a*/ 	.short	0x0004


	//----- nvinfo : EIATTR_SW_WAR
	.align		4
.L_27:
        /*005c*/ 	.byte	0x04, 0x36
        /*005e*/ 	.short	(.L_29 - .L_28)
.L_28:
        /*0060*/ 	.word	0x00000008
.L_29:


//--------------------- .nv.callgraph             --------------------------
	.section	.nv.callgraph,"",@"SHT_CUDA_CALLGRAPH"
	.align	4
	.sectionentsize	8
	.align		4
        /*0000*/ 	.word	0x00000000
	.align		4
        /*0004*/ 	.word	0xffffffff
	.align		4
        /*0008*/ 	.word	index@(_Z8mykerneli)
	.align		4
        /*000c*/ 	.word	index@(vprintf)
	.align		4
        /*0010*/ 	.word	0x00000000
	.align		4
        /*0014*/ 	.word	0xfffffffe
	.align		4
        /*0018*/ 	.word	0x00000000
	.align		4
        /*001c*/ 	.word	0xfffffffd
	.align		4
        /*0020*/ 	.word	0x00000000
	.align		4
        /*0024*/ 	.word	0xfffffffc


//--------------------- .nv.constant4             --------------------------
	.section	.nv.constant4,"a",@progbits
	.align	8
	.align		8
.nv.constant4:
        /*0000*/ 	.dword	vprintf
	.align		8
        /*0008*/ 	.dword	PAGE_ENTRIES
	.align		8
        /*0010*/ 	.dword	PAGEFAULT
	.align		8
        /*0018*/ 	.dword	storage
	.align		8
        /*0020*/ 	.dword	result
	.align		8
        /*0028*/ 	.dword	input
	.align		8
        /*0030*/ 	.dword	latest_time
	.align		8
        /*0038*/ 	.dword	cur_time
	.align		8
        /*0040*/ 	.dword	$str


//--------------------- .text._Z8mykerneli        --------------------------
	.section	.text._Z8mykerneli,"ax",@progbits
	.align	128
        .global         _Z8mykerneli
        .type           _Z8mykerneli,@function
        .size           _Z8mykerneli,(.L_x_52 - _Z8mykerneli)
        .other          _Z8mykerneli,@"STO_CUDA_ENTRY STV_DEFAULT"
_Z8mykerneli:
.text._Z8mykerneli:
[----:B------:R-:W0:Y:S01]  /*0000*/  LDC R1, c[0x0][0x37c] ;  /* 0x0000df00ff017b82 */ /* 0x000e220000000800 */
[----:B------:R-:W1:Y:S01]  /*0010*/  S2R R2, SR_TID.X ;  /* 0x0000000000027919 */ /* 0x000e620000002100 */
[----:B0-----:R-:W-:Y:S01]  /*0020*/  VIADD R1, R1, 0xfffffff8 ;  /* 0xfffffff801017836 */ /* 0x001fe20000000000 */
[----:B------:R-:W-:Y:S01]  /*0030*/  MOV R0, 0x0 ;  /* 0x0000000000007802 */ /* 0x000fe20000000f00 */
[----:B------:R-:W0:Y:S04]  /*0040*/  LDCU UR4, c[0x0][0x2f8] ;  /* 0x00005f00ff0477ac */ /* 0x000e280008000800 */
[----:B------:R2:W3:Y:S01]  /*0050*/  LDC.64 R8, c[0x4][R0] ;  /* 0x0100000000087b82 */ /* 0x0004e20000000a00 */
[----:B------:R-:W4:Y:S01]  /*0060*/  LDCU.64 UR6, c[0x4][0x40] ;  /* 0x01000800ff0677ac */ /* 0x000f220008000a00 */
[----:B------:R-:W5:Y:S01]  /*0070*/  LDCU UR5, c[0x0][0x2fc] ;  /* 0x00005f80ff0577ac */ /* 0x000f620008000800 */
[----:B0-----:R-:W-:Y:S01]  /*0080*/  IADD3 R6, P0, PT, R1, UR4, RZ ;  /* 0x0000000401067c10 */ /* 0x001fe2000ff1e0ff */
[----:B----4-:R-:W-:-:S02]  /*0090*/  IMAD.U32 R4, RZ, RZ, UR6 ;  /* 0x00000006ff047e24 */ /* 0x010fc4000f8e00ff */
[----:B------:R-:W-:Y:S02]  /*00a0*/  IMAD.U32 R5, RZ, RZ, UR7 ;  /* 0x00000007ff057e24 */ /* 0x000fe4000f8e00ff */
[----:B-----5:R-:W-:Y:S01]  /*00b0*/  IMAD.X R7, RZ, RZ, UR5, P0 ;  /* 0x00000005ff077e24 */ /* 0x020fe200080e06ff */
[----:B-1----:R2:W-:Y:S07]  /*00c0*/  STL [R1], R2 ;  /* 0x0000000201007387 */ /* 0x0025ee0000100800 */
[----:B------:R-:W-:-:S07]  /*00d0*/  LEPC R20, `(.L_x_0) ;  /* 0x000000001014794e */ /* 0x000fce0000000000 */
[----:B--23--:R-:W-:Y:S05]  /*00e0*/  CALL.ABS.NOINC R8 ;  /* 0x0000000008007343 */ /* 0x00cfea0003c00000 */
.L_x_0:
[----:B------:R-:W0:Y:S01]  /*00f0*/  LDC.64 R16, c[0x0][0x358] ;  /* 0x0000d600ff107b82 */ /* 0x000e220000000a00 */
[----:B------:R-:W-:Y:S01]  /*0100*/  ISETP.NE.AND P0, PT, R2, RZ, PT ;  /* 0x000000ff0200720c */ /* 0x000fe20003f05270 */
[----:B------:R-:W-:-:S12]  /*0110*/  BSSY.RECONVERGENT B0, `(.L_x_1) ;  /* 0x0000083000007945 */ /* 0x000fd80003800200 */
[----:B------:R-:W-:Y:S05]  /*0120*/  @P0 BRA `(.L_x_2) ;  /* 0x0000000800040947 */ /* 0x000fea0003800000 */
[----:B------:R-:W1:Y:S01]  /*0130*/  LDC.64 R4, c[0x4][0x38] ;  /* 0x01000e00ff047b82 */ /* 0x000e620000000a00 */
[C---:B0-----:R-:W-:Y:S02]  /*0140*/  R2UR UR4, R16.reuse ;  /* 0x00000000100472ca */ /* 0x041fe400000e0000 */
[C---:B------:R-:W-:Y:S02]  /*0150*/  R2UR UR5, R17.reuse ;  /* 0x00000000110572ca */ /* 0x040fe400000e0000 */
[----:B------:R-:W-:Y:S02]  /*0160*/  R2UR UR6, R16 ;  /* 0x00000000100672ca */ /* 0x000fe400000e0000 */
[----:B------:R-:W-:Y:S01]  /*0170*/  R2UR UR7, R17 ;  /* 0x00000000110772ca */ /* 0x000fe200000e0000 */
[----:B------:R-:W0:Y:S08]  /*0180*/  LDC.64 R6, c[0x4][0x8] ;  /* 0x01000200ff067b82 */ /* 0x000e300000000a00 */
[----:B-1----:R1:W-:Y:S04]  /*0190*/  STG.E desc[UR4][R4.64], RZ ;  /* 0x000000ff04007986 */ /* 0x0023e8000c101904 */
[----:B0-----:R-:W2:Y:S02]  /*01a0*/  LDG.E R3, desc[UR6][R6.64] ;  /* 0x0000000606037981 */ /* 0x001ea4000c1e1900 */
[----:B--2---:R-:W-:-:S13]  /*01b0*/  ISETP.GE.AND P0, PT, R3, 0x1, PT ;  /* 0x000000010300780c */ /* 0x004fda0003f06270 */
[----:B-1----:R-:W-:Y:S05]  /*01c0*/  @!P0 BRA `(.L_x_2) ;  /* 0x0000000400dc8947 */ /* 0x002fea0003800000 */
[C---:B------:R-:W-:Y:S01]  /*01d0*/  ISETP.GE.U32.AND P0, PT, R3.reuse, 0x8, PT ;  /* 0x000000080300780c */ /* 0x040fe20003f06070 */
[----:B------:R-:W-:Y:S01]  /*01e0*/  IMAD.MOV.U32 R0, RZ, RZ, RZ ;  /* 0x000000ffff007224 */ /* 0x000fe200078e00ff */
[----:B------:R-:W-:-:S04]  /*01f0*/  LOP3.LUT R21, R3, 0x7, RZ, 0xc0, !PT ;  /* 0x0000000703157812 */ /* 0x000fc800078ec0ff */
[----:B------:R-:W-:-:S07]  /*0200*/  ISETP.NE.AND P1, PT, R21, RZ, PT ;  /* 0x000000ff1500720c */ /* 0x000fce0003f25270 */
[----:B------:R-:W-:Y:S06]  /*0210*/  @!P0 BRA `(.L_x_3) ;  /* 0x0000000000c08947 */ /* 0x000fec0003800000 */
[----:B------:R-:W0:Y:S01]  /*0220*/  S2R R5, SR_CgaCtaId ;  /* 0x0000000000057919 */ /* 0x000e220000008800 */
[----:B------:R-:W1:Y:S01]  /*0230*/  LDC.64 R12, c[0x4][0x30] ;  /* 0x01000c00ff0c7b82 */ /* 0x000e620000000a00 */
[----:B------:R-:W-:Y:S01]  /*0240*/  MOV R0, 0x400 ;  /* 0x0000040000007802 */ /* 0x000fe20000000f00 */
[----:B------:R-:W-:Y:S01]  /*0250*/  BSSY.RECONVERGENT B1, `(.L_x_3) ;  /* 0x000002c000017945 */ /* 0x000fe20003800200 */
[----:B------:R-:W-:-:S03]  /*0260*/  IMAD.MOV.U32 R19, RZ, RZ, RZ ;  /* 0x000000ffff137224 */ /* 0x000fc600078e00ff */
[----:B------:R-:W-:Y:S01]  /*0270*/  VIADD R4, R0, 0x2000 ;  /* 0x0000200000047836 */ /* 0x000fe20000000000 */
[----:B------:R-:W-:-:S04]  /*0280*/  LOP3.LUT R0, R3, 0x7ffffff8, RZ, 0xc0, !PT ;  /* 0x7ffffff803007812 */ /* 0x000fc800078ec0ff */
[----:B0-----:R-:W-:-:S07]  /*0290*/  LEA R18, R5, R4, 0x18 ;  /* 0x0000000405127211 */ /* 0x001fce00078ec0ff */
.L_x_4:
[C---:B0-----:R-:W-:Y:S01]  /*02a0*/  IMAD.SHL.U32 R4, R19.reuse, 0x20, RZ ;  /* 0x0000002013047824 */ /* 0x041fe200078e00ff */
[----:B------:R-:W-:Y:S01]  /*02b0*/  R2UR UR4, R16 ;  /* 0x00000000100472ca */ /* 0x000fe200000e0000 */
[----:B------:R-:W-:Y:S01]  /*02c0*/  IMAD R20, R19, 0x4, R18 ;  /* 0x0000000413147824 */ /* 0x000fe200078e0212 */
[C---:B------:R-:W-:Y:S01]  /*02d0*/  R2UR UR5, R17.reuse ;  /* 0x00000000110572ca */ /* 0x040fe200000e0000 */
[----:B------:R-:W-:Y:S01]  /*02e0*/  VIADD R5, R4, 0x20 ;  /* 0x0000002004057836 */ /* 0x000fe20000000000 */
[----:B------:R-:W-:Y:S01]  /*02f0*/  R2UR UR6, R16 ;  /* 0x00000000100672ca */ /* 0x000fe200000e0000 */
[C---:B------:R-:W-:Y:S01]  /*0300*/  VIADD R6, R4.reuse, 0x40 ;  /* 0x0000004004067836 */ /* 0x040fe20000000000 */
[C---:B------:R-:W-:Y:S01]  /*0310*/  R2UR UR7, R17.reuse ;  /* 0x00000000110772ca */ /* 0x040fe200000e0000 */
[----:B------:R-:W-:Y:S01]  /*0320*/  VIADD R7, R4, 0x60 ;  /* 0x0000006004077836 */ /* 0x000fe20000000000 */
[----:B------:R-:W-:Y:S01]  /*0330*/  R2UR UR8, R16 ;  /* 0x00000000100872ca */ /* 0x000fe200000e0000 */
[C---:B------:R-:W-:Y:S01]  /*0340*/  VIADD R8, R4.reuse, 0x80 ;  /* 0x0000008004087836 */ /* 0x040fe20000000000 */
[C---:B------:R-:W-:Y:S01]  /*0350*/  R2UR UR9, R17.reuse ;  /* 0x00000000110972ca */ /* 0x040fe200000e0000 */
[C---:B------:R-:W-:Y:S01]  /*0360*/  VIADD R9, R4.reuse, 0xa0 ;  /* 0x000000a004097836 */ /* 0x040fe20000000000 */
[----:B------:R0:W-:Y:S01]  /*0370*/  STS.128 [R20], R4 ;  /* 0x0000000414007388 */ /* 0x0001e20000000c00 */
[----:B------:R-:W-:Y:S01]  /*0380*/  VIADD R10, R4, 0xc0 ;  /* 0x000000c0040a7836 */ /* 0x000fe20000000000 */
[----:B------:R-:W-:Y:S01]  /*0390*/  R2UR UR10, R16 ;  /* 0x00000000100a72ca */ /* 0x000fe200000e0000 */
[----:B------:R-:W-:Y:S01]  /*03a0*/  VIADD R11, R4, 0xe0 ;  /* 0x000000e0040b7836 */ /* 0x000fe20000000000 */
[----:B------:R-:W-:Y:S01]  /*03b0*/  R2UR UR11, R17 ;  /* 0x00000000110b72ca */ /* 0x000fe200000e0000 */
[----:B-1----:R-:W-:Y:S01]  /*03c0*/  IMAD.WIDE.U32 R14, R19, 0x4, R12 ;  /* 0x00000004130e7825 */ /* 0x002fe200078e000c */
[----:B------:R-:W-:-:S02]  /*03d0*/  R2UR UR12, R16 ;  /* 0x00000000100c72ca */ /* 0x000fc400000e0000 */
[----:B------:R0:W-:Y:S01]  /*03e0*/  STS.128 [R20+0x10], R8 ;  /* 0x0000100814007388 */ /* 0x0001e20000000c00 */
[----:B------:R-:W-:Y:S01]  /*03f0*/  VIADD R19, R19, 0x8 ;  /* 0x0000000813137836 */ /* 0x000fe20000000000 */
[C---:B------:R-:W-:Y:S02]  /*0400*/  R2UR UR13, R17.reuse ;  /* 0x00000000110d72ca */ /* 0x040fe400000e0000 */
[C---:B------:R-:W-:Y:S01]  /*0410*/  R2UR UR14, R16.reuse ;  /* 0x00000000100e72ca */ /* 0x040fe200000e0000 */
[----:B------:R0:W-:Y:S01]  /*0420*/  STG.E desc[UR4][R14.64], RZ ;  /* 0x000000ff0e007986 */ /* 0x0001e2000c101904 */
[C---:B------:R-:W-:Y:S02]  /*0430*/  R2UR UR15, R17.reuse ;  /* 0x00000000110f72ca */ /* 0x040fe400000e0000 */
[----:B------:R-:W-:Y:S01]  /*0440*/  R2UR UR16, R16 ;  /* 0x00000000101072ca */ /* 0x000fe200000e0000 */
[----:B------:R0:W-:Y:S01]  /*0450*/  STG.E desc[UR6][R14.64+0x4], RZ ;  /* 0x000004ff0e007986 */ /* 0x0001e2000c101906 */
[----:B------:R-:W-:-:S02]  /*0460*/  R2UR UR17, R17 ;  /* 0x00000000111172ca */ /* 0x000fc400000e0000 */
[----:B------:R-:W-:Y:S01]  /*0470*/  R2UR UR18, R16 ;  /* 0x00000000101272ca */ /* 0x000fe200000e0000 */
[----:B------:R0:W-:Y:S01]  /*0480*/  STG.E desc[UR8][R14.64+0x8], RZ ;  /* 0x000008ff0e007986 */ /* 0x0001e2000c101908 */
[----:B------:R-:W-:Y:S02]  /*0490*/  R2UR UR19, R17 ;  /* 0x00000000111372ca */ /* 0x000fe400000e0000 */
[----:B------:R-:W-:Y:S01]  /*04a0*/  ISETP.NE.AND P0, PT, R19, R0, PT ;  /* 0x000000001300720c */ /* 0x000fe20003f05270 */
[----:B------:R0:W-:Y:S04]  /*04b0*/  STG.E desc[UR10][R14.64+0xc], RZ ;  /* 0x00000cff0e007986 */ /* 0x0001e8000c10190a */
[----:B------:R0:W-:Y:S04]  /*04c0*/  STG.E desc[UR12][R14.64+0x10], RZ ;  /* 0x000010ff0e007986 */ /* 0x0001e8000c10190c */
[----:B------:R0:W-:Y:S04]  /*04d0*/  STG.E desc[UR14][R14.64+0x14], RZ ;  /* 0x000014ff0e007986 */ /* 0x0001e8000c10190e */
[----:B------:R0:W-:Y:S04]  /*04e0*/  STG.E desc[UR16][R14.64+0x18], RZ ;  /* 0x000018ff0e007986 */ /* 0x0001e8000c101910 */
[----:B------:R0:W-:Y:S01]  /*04f0*/  STG.E desc[UR18][R14.64+0x1c], RZ ;  /* 0x00001cff0e007986 */ /* 0x0001e2000c101912 */
[----:B------:R-:W-:Y:S05]  /*0500*/  @P0 BRA `(.L_x_4) ;  /* 0xfffffffc00640947 */ /* 0x000fea000383ffff */
[----:B------:R-:W-:Y:S05]  /*0510*/  BSYNC.RECONVERGENT B1 ;  /* 0x0000000000017941 */ /* 0x000fea0003800200 */
.L_x_3:
[----:B------:R-:W-:Y:S05]  /*0520*/  @!P1 BRA `(.L_x_2) ;  /* 0x0000000400049947 */ /* 0x000fea0003800000 */
[----:B------:R-:W-:Y:S02]  /*0530*/  ISETP.GE.U32.AND P0, PT, R21, 0x4, PT ;  /* 0x000000041500780c */ /* 0x000fe40003f06070 */
[----:B0-----:R-:W-:-:S04]  /*0540*/  LOP3.LUT R9, R3, 0x3, RZ, 0xc0, !PT ;  /* 0x0000000303097812 */ /* 0x001fc800078ec0ff */
[----:B------:R-:W-:-:S07]  /*0550*/  ISETP.NE.AND P1, PT, R9, RZ, PT ;  /* 0x000000ff0900720c */ /* 0x000fce0003f25270 */
[----:B------:R-:W-:Y:S06]  /*0560*/  @!P0 BRA `(.L_x_5) ;  /* 0x0000000000688947 */ /* 0x000fec0003800000 */
[----:B------:R-:W0:Y:S01]  /*0570*/  S2UR UR5, SR_CgaCtaId ;  /* 0x00000000000579c3 */ /* 0x000e220000008800 */
[----:B------:R-:W-:Y:S01]  /*0580*/  UMOV UR4, 0x400 ;  /* 0x0000040000047882 */ /* 0x000fe20000000000 */
[----:B------:R-:W-:Y:S01]  /*0590*/  R2UR UR6, R16 ;  /* 0x00000000100672ca */ /* 0x000fe200000e0000 */
[----:B------:R-:W-:Y:S01]  /*05a0*/  UIADD3 UR4, UPT, UPT, UR4, 0x2000, URZ ;  /* 0x0000200004047890 */ /* 0x000fe2000fffe0ff */
[C---:B------:R-:W-:Y:S01]  /*05b0*/  R2UR UR7, R17.reuse ;  /* 0x00000000110772ca */ /* 0x040fe200000e0000 */
[----:B------:R-:W-:Y:S01]  /*05c0*/  IMAD.SHL.U32 R6, R0, 0x20, RZ ;  /* 0x0000002000067824 */ /* 0x000fe200078e00ff */
[----:B------:R-:W-:Y:S02]  /*05d0*/  R2UR UR8, R16 ;  /* 0x00000000100872ca */ /* 0x000fe400000e0000 */
[----:B------:R-:W1:Y:S01]  /*05e0*/  LDC.64 R4, c[0x4][0x30] ;  /* 0x01000c00ff047b82 */ /* 0x000e620000000a00 */
[C---:B------:R-:W-:Y:S01]  /*05f0*/  R2UR UR9, R17.reuse ;  /* 0x00000000110972ca */ /* 0x040fe200000e0000 */
[----:B------:R-:W-:Y:S01]  /*0600*/  VIADD R7, R6, 0x20 ;  /* 0x0000002006077836 */ /* 0x000fe20000000000 */
[----:B------:R-:W-:Y:S01]  /*0610*/  R2UR UR10, R16 ;  /* 0x00000000100a72ca */ /* 0x000fe200000e0000 */
[C---:B------:R-:W-:Y:S01]  /*0620*/  VIADD R10, R6.reuse, 0x40 ;  /* 0x00000040060a7836 */ /* 0x040fe20000000000 */
[----:B------:R-:W-:Y:S01]  /*0630*/  R2UR UR11, R17 ;  /* 0x00000000110b72ca */ /* 0x000fe200000e0000 */
[----:B------:R-:W-:Y:S01]  /*0640*/  VIADD R11, R6, 0x60 ;  /* 0x00000060060b7836 */ /* 0x000fe20000000000 */
[----:B------:R-:W-:-:S02]  /*0650*/  R2UR UR12, R16 ;  /* 0x00000000100c72ca */ /* 0x000fc400000e0000 */
[----:B------:R-:W-:Y:S01]  /*0660*/  R2UR UR13, R17 ;  /* 0x00000000110d72ca */ /* 0x000fe200000e0000 */
[----:B0-----:R-:W-:-:S06]  /*0670*/  ULEA UR4, UR5, UR4, 0x18 ;  /* 0x0000000405047291 */ /* 0x001fcc000f8ec0ff */
[C---:B------:R-:W-:Y:S01]  /*0680*/  LEA R8, R0.reuse, UR4, 0x2 ;  /* 0x0000000400087c11 */ /* 0x040fe2000f8e10ff */
[----:B-1----:R-:W-:-:S04]  /*0690*/  IMAD.WIDE.U32 R4, R0, 0x4, R4 ;  /* 0x0000000400047825 */ /* 0x002fc800078e0004 */
[----:B------:R0:W-:Y:S01]  /*06a0*/  STS.64 [R8], R6 ;  /* 0x0000000608007388 */ /* 0x0001e20000000a00 */
[----:B------:R-:W-:-:S03]  /*06b0*/  VIADD R0, R0, 0x4 ;  /* 0x0000000400007836 */ /* 0x000fc60000000000 */
[----:B------:R0:W-:Y:S04]  /*06c0*/  STS.64 [R8+0x8], R10 ;  /* 0x0000080a08007388 */ /* 0x0001e80000000a00 */
[----:B------:R0:W-:Y:S04]  /*06d0*/  STG.E desc[UR6][R4.64], RZ ;  /* 0x000000ff04007986 */ /* 0x0001e8000c101906 */
[----:B------:R0:W-:Y:S04]  /*06e0*/  STG.E desc[UR8][R4.64+0x4], RZ ;  /* 0x000004ff04007986 */ /* 0x0001e8000c101908 */
[----:B------:R0:W-:Y:S04]  /*06f0*/  STG.E desc[UR10][R4.64+0x8], RZ ;  /* 0x000008ff04007986 */ /* 0x0001e8000c10190a */
[----:B------:R0:W-:Y:S02]  /*0700*/  STG.E desc[UR12][R4.64+0xc], RZ ;  /* 0x00000cff04007986 */ /* 0x0001e4000c10190c */
.L_x_5:
[----:B------:R-:W-:Y:S05]  /*0710*/  @!P1 BRA `(.L_x_2) ;  /* 0x0000000000889947 */ /* 0x000fea0003800000 */
[----:B------:R-:W-:Y:S02]  /*0720*/  ISETP.NE.AND P0, PT, R9, 0x1, PT ;  /* 0x000000010900780c */ /* 0x000fe40003f05270 */
[----:B------:R-:W-:-:S04]  /*0730*/  LOP3.LUT R3, R3, 0x1, RZ, 0xc0, !PT ;  /* 0x0000000103037812 */ /* 0x000fc800078ec0ff */
[----:B------:R-:W-:-:S07]  /*0740*/  ISETP.NE.U32.AND P1, PT, R3, 0x1, PT ;  /* 0x000000010300780c */ /* 0x000fce0003f25070 */
[----:B------:R-:W-:Y:S06]  /*0750*/  @!P0 BRA `(.L_x_6) ;  /* 0x0000000000448947 */ /* 0x000fec0003800000 */
[----:B------:R-:W1:Y:S01]  /*0760*/  S2UR UR5, SR_CgaCtaId ;  /* 0x00000000000579c3 */ /* 0x000e620000008800 */
[----:B------:R-:W-:Y:S01]  /*0770*/  UMOV UR4, 0x400 ;  /* 0x0000040000047882 */ /* 0x000fe20000000000 */
[----:B------:R-:W-:Y:S01]  /*0780*/  R2UR UR6, R16 ;  /* 0x00000000100672ca */ /* 0x000fe200000e0000 */
[----:B------:R-:W-:Y:S01]  /*0790*/  UIADD3 UR4, UPT, UPT, UR4, 0x2000, URZ ;  /* 0x0000200004047890 */ /* 0x000fe2000fffe0ff */
[C---:B------:R-:W-:Y:S01]  /*07a0*/  R2UR UR7, R17.reuse ;  /* 0x00000000110772ca */ /* 0x040fe200000e0000 */
[----:B0-----:R-:W-:Y:S01]  /*07b0*/  IMAD.SHL.U32 R6, R0, 0x20, RZ ;  /* 0x0000002000067824 */ /* 0x001fe200078e00ff */
[----:B------:R-:W-:Y:S02]  /*07c0*/  R2UR UR8, R16 ;  /* 0x00000000100872ca */ /* 0x000fe400000e0000 */
[----:B------:R-:W0:Y:S01]  /*07d0*/  LDC.64 R4, c[0x4][0x30] ;  /* 0x01000c00ff047b82 */ /* 0x000e220000000a00 */
[----:B------:R-:W-:Y:S01]  /*07e0*/  R2UR UR9, R17 ;  /* 0x00000000110972ca */ /* 0x000fe200000e0000 */
[----:B------:R-:W-:Y:S01]  /*07f0*/  VIADD R7, R6, 0x20 ;  /* 0x0000002006077836 */ /* 0x000fe20000000000 */
[----:B-1----:R-:W-:-:S06]  /*0800*/  ULEA UR4, UR5, UR4, 0x18 ;  /* 0x0000000405047291 */ /* 0x002fcc000f8ec0ff */
[C---:B------:R-:W-:Y:S01]  /*0810*/  LEA R3, R0.reuse, UR4, 0x2 ;  /* 0x0000000400037c11 */ /* 0x040fe2000f8e10ff */
[----:B0-----:R-:W-:-:S04]  /*0820*/  IMAD.WIDE.U32 R4, R0, 0x4, R4 ;  /* 0x0000000400047825 */ /* 0x001fc800078e0004 */
[----:B------:R1:W-:Y:S01]  /*0830*/  STS.64 [R3], R6 ;  /* 0x0000000603007388 */ /* 0x0003e20000000a00 */
[----:B------:R-:W-:-:S03]  /*0840*/  VIADD R0, R0, 0x2 ;  /* 0x0000000200007836 */ /* 0x000fc60000000000 */
[----:B------:R1:W-:Y:S04]  /*0850*/  STG.E desc[UR6][R4.64], RZ ;  /* 0x000000ff04007986 */ /* 0x0003e8000c101906 */
[----:B------:R1:W-:Y:S02]  /*0860*/  STG.E desc[UR8][R4.64+0x4], RZ ;  /* 0x000004ff04007986 */ /* 0x0003e4000c101908 */
.L_x_6:
[----:B------:R-:W-:Y:S05]  /*0870*/  @P1 BRA `(.L_x_2) ;  /* 0x0000000000301947 */ /* 0x000fea0003800000 */
[----:B------:R-:W2:Y:S01]  /*0880*/  S2UR UR5, SR_CgaCtaId ;  /* 0x00000000000579c3 */ /* 0x000ea20000008800 */
[----:B------:R-:W-:Y:S01]  /*0890*/  UMOV UR4, 0x400 ;  /* 0x0000040000047882 */ /* 0x000fe20000000000 */
[----:B------:R-:W-:Y:S01]  /*08a0*/  R2UR UR6, R16 ;  /* 0x00000000100672ca */ /* 0x000fe200000e0000 */
[----:B------:R-:W-:Y:S01]  /*08b0*/  UIADD3 UR4, UPT, UPT, UR4, 0x2000, URZ ;  /* 0x0000200004047890 */ /* 0x000fe2000fffe0ff */
[----:B------:R-:W-:Y:S01]  /*08c0*/  R2UR UR7, R17 ;  /* 0x00000000110772ca */ /* 0x000fe200000e0000 */
[----:B-1----:R-:W-:-:S03]  /*08d0*/  IMAD.SHL.U32 R3, R0, 0x20, RZ ;  /* 0x0000002000037824 */ /* 0x002fc600078e00ff */
[----:B0-----:R-:W0:Y:S01]  /*08e0*/  LDC.64 R4, c[0x4][0x30] ;  /* 0x01000c00ff047b82 */ /* 0x001e220000000a00 */
[----:B--2---:R-:W-:Y:S01]  /*08f0*/  ULEA UR4, UR5, UR4, 0x18 ;  /* 0x0000000405047291 */ /* 0x004fe2000f8ec0ff */
[----:B0-----:R-:W-:-:S05]  /*0900*/  IMAD.WIDE.U32 R4, R0, 0x4, R4 ;  /* 0x0000000400047825 */ /* 0x001fca00078e0004 */
[----:B------:R-:W-:Y:S02]  /*0910*/  LEA R0, R0, UR4, 0x2 ;  /* 0x0000000400007c11 */ /* 0x000fe4000f8e10ff */
[----:B------:R2:W-:Y:S04]  /*0920*/  STG.E desc[UR6][R4.64], RZ ;  /* 0x000000ff04007986 */ /* 0x0005e8000c101906 */
[----:B------:R2:W-:Y:S02]  /*0930*/  STS [R0], R3 ;  /* 0x0000000300007388 */ /* 0x0005e40000000800 */
.L_x_2:
[----:B------:R-:W-:Y:S05]  /*0940*/  BSYNC.RECONVERGENT B0 ;  /* 0x0000000000007941 */ /* 0x000fea0003800200 */
.L_x_1:
[C---:B--2---:R-:W-:Y:S02]  /*0950*/  IMAD.SHL.U32 R0, R2.reuse, 0x8000, RZ ;  /* 0x0000800002007824 */ /* 0x044fe400078e00ff */
[----:B-1----:R-:W-:Y:S02]  /*0960*/  IMAD.SHL.U32 R3, R2, 0x8000000, RZ ;  /* 0x0800000002037824 */ /* 0x002fe400078e00ff */
[----:B0-----:R-:W-:-:S07]  /*0970*/  IMAD.MOV.U32 R9, RZ, RZ, RZ ;  /* 0x000000ffff097224 */ /* 0x001fce00078e00ff */
.L_x_22:
[----:B0-----:R-:W0:Y:S02]  /*0980*/  LDCU UR4, c[0x0][0x380] ;  /* 0x00007000ff0477ac */ /* 0x001e240008000800 */
[----:B0-----:R-:W-:-:S05]  /*0990*/  IMAD.U32 R22, RZ, RZ, UR4 ;  /* 0x00000004ff167e24 */ /* 0x001fca000f8e00ff */
[----:B------:R-:W-:-:S04]  /*09a0*/  ISETP.GE.AND P0, PT, R22, 0x1, PT ;  /* 0x000000011600780c */ /* 0x000fc80003f06270 */
[----:B------:R-:W-:Y:S01]  /*09b0*/  ISETP.NE.OR P0, PT, R2, R9, !P0 ;  /* 0x000000090200720c */ /* 0x000fe20004705670 */
[----:B------:R-:W-:-:S05]  /*09c0*/  VIADD R9, R9, 0x1 ;  /* 0x0000000109097836 */ /* 0x000fca0000000000 */
[----:B------:R-:W-:-:S07]  /*09d0*/  ISETP.NE.AND P1, PT, R9, 0x4, PT ;  /* 0x000000040900780c */ /* 0x000fce0003f25270 */
[----:B---3--:R-:W-:Y:S06]  /*09e0*/  @P0 BRA `(.L_x_7) ;  /* 0x0000001c00b40947 */ /* 0x008fec0003800000 */
[----:B------:R-:W0:Y:S01]  /*09f0*/  LDC.64 R6, c[0x4][0x8] ;  /* 0x01000200ff067b82 */ /* 0x000e220000000a00 */
[----:B------:R-:W-:Y:S02]  /*0a00*/  R2UR UR4, R16 ;  /* 0x00000000100472ca */ /* 0x000fe400000e0000 */
[----:B------:R-:W-:-:S05]  /*0a10*/  R2UR UR5, R17 ;  /* 0x00000000110572ca */ /* 0x000fca00000e0000 */
[----:B------:R-:W1:Y:S08]  /*0a20*/  LDC.64 R14, c[0x4][0x38] ;  /* 0x01000e00ff0e7b82 */ /* 0x000e700000000a00 */
[----:B------:R-:W2:Y:S01]  /*0a30*/  LDC.64 R4, c[0x4][0x10] ;  /* 0x01000400ff047b82 */ /* 0x000ea20000000a00 */
[----:B0-----:R-:W3:Y:S01]  /*0a40*/  LDG.E R8, desc[UR4][R6.64] ;  /* 0x0000000406087981 */ /* 0x001ee2000c1e1900 */
[----:B------:R-:W-:-:S02]  /*0a50*/  R2UR UR6, R16 ;  /* 0x00000000100672ca */ /* 0x000fc400000e0000 */
[----:B------:R-:W-:Y:S01]  /*0a60*/  R2UR UR7, R17 ;  /* 0x00000000110772ca */ /* 0x000fe200000e0000 */
[----:B-1----:R0:W5:-:S12]  /*0a70*/  LDG.E R14, desc[UR4][R14.64] ;  /* 0x000000040e0e7981 */ /* 0x002158000c1e1900 */
[----:B--2---:R0:W5:Y:S01]  /*0a80*/  LDG.E R13, desc[UR6][R4.64] ;  /* 0x00000006040d7981 */ /* 0x004162000c1e1900 */
[----:B---3--:R-:W-:-:S13]  /*0a90*/  ISETP.GE.AND P0, PT, R8, 0x1, PT ;  /* 0x000000010800780c */ /* 0x008fda0003f06270 */
[----:B0-----:R-:W-:Y:S05]  /*0aa0*/  @!P0 BRA `(.L_x_8) ;  /* 0x00000010003c8947 */ /* 0x001fea0003800000 */
[----:B------:R-:W-:Y:S01]  /*0ab0*/  BSSY.RECONVERGENT B0, `(.L_x_9) ;  /* 0x000010d000007945 */ /* 0x000fe20003800200 */
[----:B------:R-:W-:-:S07]  /*0ac0*/  IMAD.MOV.U32 R15, RZ, RZ, RZ ;  /* 0x000000ffff0f7224 */ /* 0x000fce00078e00ff */
.L_x_19:
[----:B0-----:R-:W0:Y:S01]  /*0ad0*/  S2R R23, SR_CgaCtaId ;  /* 0x0000000000177919 */ /* 0x001e220000008800 */
[----:B------:R-:W1:Y:S01]  /*0ae0*/  LDCU.64 UR4, c[0x4][0x28] ;  /* 0x01000500ff0477ac */ /* 0x000e620008000a00 */
[----:B------:R-:W-:Y:S02]  /*0af0*/  MOV R20, 0x400 ;  /* 0x0000040000147802 */ /* 0x000fe40000000f00 */
[----:B------:R-:W-:Y:S02]  /*0b00*/  R2UR UR6, R16 ;  /* 0x00000000100672ca */ /* 0x000fe400000e0000 */
[----:B------:R-:W-:Y:S02]  /*0b10*/  R2UR UR7, R17 ;  /* 0x00000000110772ca */ /* 0x000fe400000e0000 */
[----:B-1----:R-:W-:-:S05]  /*0b20*/  IADD3 R10, P0, PT, R15, UR4, RZ ;  /* 0x000000040f0a7c10 */ /* 0x002fca000ff1e0ff */
[----:B------:R-:W-:Y:S01]  /*0b30*/  IMAD.X R11, RZ, RZ, UR5, P0 ;  /* 0x00000005ff0b7e24 */ /* 0x000fe200080e06ff */
[----:B0-----:R-:W-:Y:S01]  /*0b40*/  LEA R18, R23, R20, 0x18 ;  /* 0x0000001417127211 */ /* 0x001fe200078ec0ff */
[----:B------:R-:W-:Y:S01]  /*0b50*/  IMAD.IADD R6, R0, 0x1, R15 ;  /* 0x0000000100067824 */ /* 0x000fe200078e020f */
[----:B-----5:R-:W-:Y:S01]  /*0b60*/  ISETP.NE.AND P0, PT, R14, -0x1, PT ;  /* 0xffffffff0e00780c */ /* 0x020fe20003f05270 */
[----:B------:R-:W-:Y:S02]  /*0b70*/  IMAD.MOV.U32 R7, RZ, RZ, -0x1 ;  /* 0xffffffffff077424 */ /* 0x000fe400078e00ff */
[----:B------:R0:W5:Y:S01]  /*0b80*/  LDG.E.U8 R12, desc[UR6][R10.64] ;  /* 0x000000060a0c7981 */ /* 0x000162000c1e1100 */
[----:B------:R-:W-:Y:S01]  /*0b90*/  VIADD R20, R20, 0x2000 ;  /* 0x0000200014147836 */ /* 0x000fe20000000000 */
[----:B------:R-:W-:Y:S01]  /*0ba0*/  SHF.R.U32.HI R19, RZ, 0x5, R6 ;  /* 0x00000005ff137819 */ /* 0x000fe20000011606 */
[----:B------:R-:W-:Y:S01]  /*0bb0*/  BSSY.RECONVERGENT B1, `(.L_x_10) ;  /* 0x00000f1000017945 */ /* 0x000fe20003800200 */
[----:B------:R-:W1:Y:S03]  /*0bc0*/  LDS R18, [R18+0x2000] ;  /* 0x0020000012127984 */ /* 0x000e660000000800 */
[----:B------:R-:W-:Y:S01]  /*0bd0*/  BSSY.RELIABLE B2, `(.L_x_11) ;  /* 0x0000019000027945 */ /* 0x000fe20003800100 */
[----:B------:R-:W-:-:S02]  /*0be0*/  LOP3.LUT R21, R19, R0, RZ, 0xfc, !PT ;  /* 0x0000000013157212 */ /* 0x000fc400078efcff */
[----:B------:R-:W-:Y:S01]  /*0bf0*/  LEA R20, R23, R20, 0x18 ;  /* 0x0000001417147211 */ /* 0x000fe200078ec0ff */
[----:B0-----:R-:W-:Y:S01]  /*0c00*/  IMAD.MOV.U32 R11, RZ, RZ, RZ ;  /* 0x000000ffff0b7224 */ /* 0x001fe200078e00ff */
[----:B------:R-:W0:Y:S01]  /*0c10*/  @P0 LDC.64 R4, c[0x4][0x38] ;  /* 0x01000e00ff040b82 */ /* 0x000e220000000a00 */
[----:B------:R-:W-:Y:S01]  /*0c20*/  @P0 R2UR UR4, R16 ;  /* 0x00000000100402ca */ /* 0x000fe200000e0000 */
[----:B------:R-:W-:Y:S01]  /*0c30*/  @P0 VIADD R7, R14, 0x1 ;  /* 0x000000010e070836 */ /* 0x000fe20000000000 */
[----:B------:R-:W-:-:S03]  /*0c40*/  @P0 R2UR UR5, R17 ;  /* 0x00000000110502ca */ /* 0x000fc600000e0000 */
[----:B------:R-:W-:-:S10]  /*0c50*/  IMAD.MOV.U32 R14, RZ, RZ, R7 ;  /* 0x000000ffff0e7224 */ /* 0x000fd400078e0007 */
[----:B0-----:R0:W-:Y:S01]  /*0c60*/  @P0 STG.E desc[UR4][R4.64], R7 ;  /* 0x0000000704000986 */ /* 0x0011e2000c101904 */
[----:B-1----:R-:W-:-:S04]  /*0c70*/  SHF.R.U32.HI R10, RZ, 0xf, R18 ;  /* 0x0000000fff0a7819 */ /* 0x002fc80000011612 */
[----:B------:R-:W-:-:S13]  /*0c80*/  ISETP.NE.AND P0, PT, R10, R21, PT ;  /* 0x000000150a00720c */ /* 0x000fda0003f05270 */
[----:B0-----:R-:W-:Y:S05]  /*0c90*/  @!P0 BRA `(.L_x_12) ;  /* 0x0000000000308947 */ /* 0x001fea0003800000 */
[----:B------:R-:W-:Y:S01]  /*0ca0*/  BSSY.RELIABLE B3, `(.L_x_12) ;  /* 0x000000b000037945 */ /* 0x000fe20003800100 */
.L_x_14:
[----:B------:R-:W-:-:S05]  /*0cb0*/  VIADD R11, R11, 0x1 ;  /* 0x000000010b0b7836 */ /* 0x000fca0000000000 */
[----:B------:R-:W-:-:S13]  /*0cc0*/  ISETP.NE.AND P0, PT, R11, R8, PT ;  /* 0x000000080b00720c */ /* 0x000fda0003f05270 */
[----:B------:R-:W-:Y:S05]  /*0cd0*/  @!P0 BREAK.RELIABLE B3 ;  /* 0x0000000000038942 */ /* 0x000fea0003800100 */
[----:B------:R-:W-:Y:S05]  /*0ce0*/  @!P0 BREAK.RELIABLE B2 ;  /* 0x0000000000028942 */ /* 0x000fea0003800100 */
[----:B------:R-:W-:Y:S05]  /*0cf0*/  @!P0 BRA `(.L_x_13) ;  /* 0x0000000000488947 */ /* 0x000fea0003800000 */
[----:B------:R-:W-:-:S05]  /*0d00*/  IMAD R4, R11, 0x4, R20 ;  /* 0x000000040b047824 */ /* 0x000fca00078e0214 */
[----:B------:R-:W0:Y:S02]  /*0d10*/  LDS R18, [R4] ;  /* 0x0000000004127984 */ /* 0x000e240000000800 */
[----:B0-----:R-:W-:-:S04]  /*0d20*/  SHF.R.U32.HI R5, RZ, 0xf, R18 ;  /* 0x0000000fff057819 */ /* 0x001fc80000011612 */
[----:B------:R-:W-:-:S13]  /*0d30*/  ISETP.NE.AND P0, PT, R5, R21, PT ;  /* 0x000000150500720c */ /* 0x000fda0003f05270 */
[----:B------:R-:W-:Y:S05]  /*0d40*/  @P0 BRA `(.L_x_14) ;  /* 0xfffffffc00d80947 */ /* 0x000fea000383ffff */
[----:B------:R-:W-:Y:S05]  /*0d50*/  BSYNC.RELIABLE B3 ;  /* 0x0000000000037941 */ /* 0x000fea0003800100 */
.L_x_12:
[----:B------:R-:W-:Y:S05]  /*0d60*/  BSYNC.RELIABLE B2 ;  /* 0x0000000000027941 */ /* 0x000fea0003800100 */
.L_x_11:
[----:B------:R-:W0:Y:S01]  /*0d70*/  LDC.64 R4, c[0x4][0x30] ;  /* 0x01000c00ff047b82 */ /* 0x000e220000000a00 */
[----:B------:R-:W-:Y:S02]  /*0d80*/  R2UR UR4, R16 ;  /* 0x00000000100472ca */ /* 0x000fe400000e0000 */
[----:B------:R-:W-:Y:S01]  /*0d90*/  R2UR UR5, R17 ;  /* 0x00000000110572ca */ /* 0x000fe200000e0000 */
[----:B0-----:R-:W-:-:S12]  /*0da0*/  IMAD.WIDE.U32 R4, R11, 0x4, R4 ;  /* 0x000000040b047825 */ /* 0x001fd800078e0004 */
[----:B------:R-:W2:Y:S02]  /*0db0*/  LDG.E R7, desc[UR4][R4.64] ;  /* 0x0000000404077981 */ /* 0x000ea4000c1e1900 */
[----:B--2---:R-:W-:-:S13]  /*0dc0*/  ISETP.NE.AND P0, PT, R7, RZ, PT ;  /* 0x000000ff0700720c */ /* 0x004fda0003f05270 */
[----:B------:R-:W-:Y:S02]  /*0dd0*/  @P0 R2UR UR4, R16 ;  /* 0x00000000100402ca */ /* 0x000fe400000e0000 */
[----:B------:R-:W-:Y:S02]  /*0de0*/  @P0 R2UR UR5, R17 ;  /* 0x00000000110502ca */ /* 0x000fe400000e0000 */
[----:B------:R-:W-:-:S11]  /*0df0*/  @P0 LOP3.LUT R18, R18, 0x7fff, RZ, 0xc0, !PT ;  /* 0x00007fff12120812 */ /* 0x000fd600078ec0ff */
[----:B------:R0:W-:Y:S01]  /*0e00*/  @P0 STG.E desc[UR4][R4.64], R14 ;  /* 0x0000000e04000986 */ /* 0x0001e2000c101904 */
[----:B------:R-:W-:Y:S05]  /*0e10*/  @P0 BRA `(.L_x_15) ;  /* 0x0000000c00280947 */ /* 0x000fea0003800000 */
.L_x_13:
[----:B0-----:R-:W0:Y:S01]  /*0e20*/  LDC.64 R4, c[0x4][0x10] ;  /* 0x01000400ff047b82 */ /* 0x001e220000000a00 */
[----:B------:R-:W-:Y:S01]  /*0e30*/  R2UR UR4, R16 ;  /* 0x00000000100472ca */ /* 0x000fe200000e0000 */
[----:B------:R-:W-:Y:S01]  /*0e40*/  VIADD R13, R13, 0x1 ;  /* 0x000000010d0d7836 */ /* 0x000fe20000000000 */
[----:B------:R-:W-:Y:S01]  /*0e50*/  R2UR UR5, R17 ;  /* 0x00000000110572ca */ /* 0x000fe200000e0000 */
[----:B------:R-:W-:Y:S01]  /*0e60*/  BSSY.RECONVERGENT B4, `(.L_x_16) ;  /* 0x0000017000047945 */ /* 0x000fe20003800200 */
[----:B------:R-:W-:Y:S02]  /*0e70*/  IMAD.MOV.U32 R7, RZ, RZ, RZ ;  /* 0x000000ffff077224 */ /* 0x000fe400078e00ff */
[----:B------:R-:W-:Y:S01]  /*0e80*/  IMAD.MOV.U32 R18, RZ, RZ, -0x1 ;  /* 0xffffffffff127424 */ /* 0x000fe200078e00ff */
[----:B------:R-:W1:Y:S01]  /*0e90*/  LDC.64 R10, c[0x4][0x30] ;  /* 0x01000c00ff0a7b82 */ /* 0x000e620000000a00 */
[----:B------:R-:W-:-:S07]  /*0ea0*/  IMAD.MOV.U32 R25, RZ, RZ, RZ ;  /* 0x000000ffff197224 */ /* 0x000fce00078e00ff */
[----:B0-----:R0:W-:Y:S02]  /*0eb0*/  STG.E desc[UR4][R4.64], R13 ;  /* 0x0000000d04007986 */ /* 0x0011e4000c101904 */
.L_x_18:
[----:B------:R-:W-:Y:S01]  /*0ec0*/  R2UR UR4, R16 ;  /* 0x00000000100472ca */ /* 0x000fe200000e0000 */
[----:B01----:R-:W-:Y:S01]  /*0ed0*/  IMAD.WIDE.U32 R4, R25, 0x4, R10 ;  /* 0x0000000419047825 */ /* 0x003fe200078e000a */
[----:B------:R-:W-:-:S13]  /*0ee0*/  R2UR UR5, R17 ;  /* 0x00000000110572ca */ /* 0x000fda00000e0000 */
[----:B------:R-:W2:Y:S02]  /*0ef0*/  LDG.E R21, desc[UR4][R4.64] ;  /* 0x0000000404157981 */ /* 0x000ea4000c1e1900 */
[----:B--2---:R-:W-:-:S13]  /*0f00*/  ISETP.NE.AND P0, PT, R21, RZ, PT ;  /* 0x000000ff1500720c */ /* 0x004fda0003f05270 */
[----:B------:R-:W-:Y:S05]  /*0f10*/  @!P0 BRA `(.L_x_17) ;  /* 0x00000000002c8947 */ /* 0x000fea0003800000 */
[----:B------:R-:W-:Y:S01]  /*0f20*/  IMAD R4, R25, 0x4, R20 ;  /* 0x0000000419047824 */ /* 0x000fe200078e0214 */
[----:B------:R-:W-:-:S05]  /*0f30*/  ISETP.GE.U32.AND P0, PT, R21, R18, PT ;  /* 0x000000121500720c */ /* 0x000fca0003f06070 */
[----:B------:R-:W0:Y:S02]  /*0f40*/  LDS R4, [R4] ;  /* 0x0000000004047984 */ /* 0x000e240000000800 */
[----:B0-----:R-:W-:-:S04]  /*0f50*/  SHF.R.U32.HI R5, RZ, 0x1b, R4 ;  /* 0x0000001bff057819 */ /* 0x001fc80000011604 */
[----:B------:R-:W-:-:S04]  /*0f60*/  ISETP.EQ.AND P0, PT, R5, R2, !P0 ;  /* 0x000000020500720c */ /* 0x000fc80004702270 */
[C---:B------:R-:W-:Y:S01]  /*0f70*/  SEL R7, R25.reuse, R7, P0 ;  /* 0x0000000719077207 */ /* 0x040fe20000000000 */
[----:B------:R-:W-:Y:S01]  /*0f80*/  VIADD R25, R25, 0x1 ;  /* 0x0000000119197836 */ /* 0x000fe20000000000 */
[----:B------:R-:W-:-:S04]  /*0f90*/  SEL R18, R21, R18, P0 ;  /* 0x0000001215127207 */ /* 0x000fc80000000000 */
[----:B------:R-:W-:-:S13]  /*0fa0*/  ISETP.NE.AND P2, PT, R25, R8, PT ;  /* 0x000000081900720c */ /* 0x000fda0003f45270 */
[----:B------:R-:W-:Y:S05]  /*0fb0*/  @P2 BRA `(.L_x_18) ;  /* 0xfffffffc00c02947 */ /* 0x000fea000383ffff */
[----:B------:R-:W-:-:S07]  /*0fc0*/  IMAD.MOV.U32 R25, RZ, RZ, R7 ;  /* 0x000000ffff197224 */ /* 0x000fce00078e0007 */
.L_x_17:
[----:B------:R-:W-:Y:S05]  /*0fd0*/  BSYNC.RECONVERGENT B4 ;  /* 0x0000000000047941 */ /* 0x000fea0003800200 */
.L_x_16:
[----:B------:R-:W-:Y:S01]  /*0fe0*/  IMAD R20, R25, 0x4, R20 ;  /* 0x0000000419147824 */ /* 0x000fe200078e0214 */
[----:B------:R-:W0:Y:S01]  /*0ff0*/  S2UR UR5, SR_CgaCtaId ;  /* 0x00000000000579c3 */ /* 0x000e220000008800 */
[----:B------:R-:W-:Y:S01]  /*1000*/  UMOV UR4, 0x400 ;  /* 0x0000040000047882 */ /* 0x000fe20000000000 */
[----:B------:R-:W1:Y:S01]  /*1010*/  LDCU.64 UR6, c[0x4][0x18] ;  /* 0x01000300ff0677ac */ /* 0x000e620008000a00 */
[----:B------:R-:W-:Y:S01]  /*1020*/  LOP3.LUT R7, R6, 0x7fffffe0, RZ, 0xc0, !PT ;  /* 0x7fffffe006077812 */ /* 0x000fe200078ec0ff */
[----:B------:R-:W2:Y:S01]  /*1030*/  LDS R22, [R20] ;  /* 0x0000000014167984 */ /* 0x000ea20000000800 */
[----:B------:R-:W-:Y:S02]  /*1040*/  R2UR UR8, R16 ;  /* 0x00000000100872ca */ /* 0x000fe400000e0000 */
[----:B------:R-:W-:Y:S01]  /*1050*/  R2UR UR9, R17 ;  /* 0x00000000110972ca */ /* 0x000fe200000e0000 */
[----:B------:R-:W-:Y:S01]  /*1060*/  IMAD.IADD R7, R0, 0x1, R7 ;  /* 0x0000000100077824 */ /* 0x000fe200078e0207 */
[----:B------:R-:W-:-:S02]  /*1070*/  R2UR UR10, R16 ;  /* 0x00000000100a72ca */ /* 0x000fc400000e0000 */
[C---:B------:R-:W-:Y:S02]  /*1080*/  R2UR UR11, R17.reuse ;  /* 0x00000000110b72ca */ /* 0x040fe400000e0000 */
[----:B------:R-:W-:Y:S02]  /*1090*/  R2UR UR12, R16 ;  /* 0x00000000100c72ca */ /* 0x000fe400000e0000 */
[----:B------:R-:W-:Y:S01]  /*10a0*/  R2UR UR13, R17 ;  /* 0x00000000110d72ca */ /* 0x000fe200000e0000 */
[----:B0-----:R-:W-:Y:S01]  /*10b0*/  ULEA UR4, UR5, UR4, 0x18 ;  /* 0x0000000405047291 */ /* 0x001fe2000f8ec0ff */
[----:B--2---:R-:W-:Y:S02]  /*10c0*/  LOP3.LUT R18, R22, 0x7fff, RZ, 0xc0, !PT ;  /* 0x00007fff16127812 */ /* 0x004fe400078ec0ff */
[----:B------:R-:W-:-:S06]  /*10d0*/  SHF.R.U32.HI R4, RZ, 0xa, R22 ;  /* 0x0000000aff047819 */ /* 0x000fcc0000011616 */
[----:B------:R-:W0:Y:S01]  /*10e0*/  LDS.U8 R29, [R18+UR4] ;  /* 0x00000004121d7984 */ /* 0x000e220008000000 */
[----:B------:R-:W-:Y:S02]  /*10f0*/  LOP3.LUT R5, R4, 0x20000, RZ, 0xc0, !PT ;  /* 0x0002000004057812 */ /* 0x000fe400078ec0ff */
[----:B-1----:R-:W-:Y:S01]  /*1100*/  IADD3 R4, P2, PT, R7, UR6, RZ ;  /* 0x0000000607047c10 */ /* 0x002fe2000ff5e0ff */
[----:B------:R-:W1:Y:S02]  /*1110*/  LDS.U8 R27, [R18+UR4+0x1] ;  /* 0x00000104121b7984 */ /* 0x000e640008000000 */
[----:B------:R-:W-:Y:S02]  /*1120*/  IMAD.IADD R5, R0, 0x1, R5 ;  /* 0x0000000100057824 */ /* 0x000fe400078e0205 */
[----:B------:R-:W-:Y:S01]  /*1130*/  IMAD.SHL.U32 R24, R19, 0x8000, RZ ;  /* 0x0000800013187824 */ /* 0x000fe200078e00ff */
[----:B------:R-:W2:Y:S02]  /*1140*/  LDS.U8 R26, [R18+UR4+0x2] ;  /* 0x00000204121a7984 */ /* 0x000ea40008000000 */
[----:B------:R-:W-:Y:S01]  /*1150*/  IADD3 R6, P0, PT, R5, UR6, RZ ;  /* 0x0000000605067c10 */ /* 0x000fe2000ff1e0ff */
[----:B------:R-:W-:Y:S01]  /*1160*/  IMAD.X R5, RZ, RZ, UR7, P2 ;  /* 0x00000007ff057e24 */ /* 0x000fe200090e06ff */
[----:B------:R-:W-:Y:S01]  /*1170*/  R2UR UR6, R16 ;  /* 0x00000000100672ca */ /* 0x000fe200000e0000 */
[----:B------:R-:W3:Y:S02]  /*1180*/  LDS.U8 R28, [R18+UR4+0x3] ;  /* 0x00000304121c7984 */ /* 0x000ee40008000000 */
[----:B------:R-:W-:Y:S01]  /*1190*/  IMAD.X R7, RZ, RZ, UR7, P0 ;  /* 0x00000007ff077e24 */ /* 0x000fe200080e06ff */
[----:B------:R-:W-:-:S04]  /*11a0*/  R2UR UR7, R17 ;  /* 0x00000000110772ca */ /* 0x000fc800000e0000 */
[----:B0-----:R-:W-:Y:S04]  /*11b0*/  STG.E.U8 desc[UR8][R6.64], R29 ;  /* 0x0000001d06007986 */ /* 0x001fe8000c101108 */
[----:B------:R-:W4:Y:S05]  /*11c0*/  LDG.E.U8 R21, desc[UR10][R4.64] ;  /* 0x0000000a04157981 */ /* 0x000f2a000c1e1100 */
[----:B-1----:R-:W-:Y:S04]  /*11d0*/  STG.E.U8 desc[UR6][R6.64+0x1], R27 ;  /* 0x0000011b06007986 */ /* 0x002fe8000c101106 */
[----:B------:R-:W3:Y:S01]  /*11e0*/  LDG.E.U8 R23, desc[UR12][R4.64+0x1] ;  /* 0x0000010c04177981 */ /* 0x000ee2000c1e1100 */
[----:B------:R-:W-:Y:S01]  /*11f0*/  LOP3.LUT R19, R24, R3, RZ, 0xfc, !PT ;  /* 0x0000000318137212 */ /* 0x000fe200078efcff */
[----:B------:R-:W-:Y:S01]  /*1200*/  IMAD.WIDE.U32 R10, R25, 0x4, R10 ;  /* 0x00000004190a7825 */ /* 0x000fe200078e000a */
[----:B------:R-:W-:Y:S01]  /*1210*/  R2UR UR14, R16 ;  /* 0x00000000100e72ca */ /* 0x000fe200000e0000 */
[----:B------:R-:W-:Y:S01]  /*1220*/  LDS.U8 R25, [R18+UR4+0x5] ;  /* 0x0000050412197984 */ /* 0x000fe20008000000 */
[----:B------:R-:W-:-:S02]  /*1230*/  LOP3.LUT R19, R19, 0x7fff, R22, 0xf8, !PT ;  /* 0x00007fff13137812 */ /* 0x000fc400078ef816 */
[C---:B------:R-:W-:Y:S01]  /*1240*/  R2UR UR15, R17.reuse ;  /* 0x00000000110f72ca */ /* 0x040fe200000e0000 */
[----:B------:R-:W0:Y:S01]  /*1250*/  LDS.U8 R22, [R18+UR4+0x4] ;  /* 0x0000040412167984 */ /* 0x000e220008000000 */
[C---:B------:R-:W-:Y:S02]  /*1260*/  R2UR UR16, R16.reuse ;  /* 0x00000000101072ca */ /* 0x040fe400000e0000 */
[C---:B------:R-:W-:Y:S01]  /*1270*/  R2UR UR17, R17.reuse ;  /* 0x00000000111172ca */ /* 0x040fe200000e0000 */
[----:B--2---:R-:W-:Y:S01]  /*1280*/  STG.E.U8 desc[UR6][R6.64+0x2], R26 ;  /* 0x0000021a06007986 */ /* 0x004fe2000c101106 */
[C---:B------:R-:W-:Y:S02]  /*1290*/  R2UR UR18, R16.reuse ;  /* 0x00000000101272ca */ /* 0x040fe400000e0000 */
[----:B------:R-:W-:Y:S01]  /*12a0*/  R2UR UR19, R17 ;  /* 0x00000000111372ca */ /* 0x000fe200000e0000 */
[----:B------:R-:W1:Y:S01]  /*12b0*/  LDS.U8 R27, [R18+UR4+0x6] ;  /* 0x00000604121b7984 */ /* 0x000e620008000000 */
[----:B------:R-:W-:-:S02]  /*12c0*/  R2UR UR20, R16 ;  /* 0x00000000101472ca */ /* 0x000fc400000e0000 */
[----:B------:R-:W-:Y:S01]  /*12d0*/  R2UR UR21, R17 ;  /* 0x00000000111572ca */ /* 0x000fe200000e0000 */
[----:B------:R-:W2:Y:S04]  /*12e0*/  LDS.U8 R29, [R18+UR4+0x7] ;  /* 0x00000704121d7984 */ /* 0x000ea80008000000 */
[----:B----4-:R4:W-:Y:S04]  /*12f0*/  STS.U8 [R18+UR4], R21 ;  /* 0x0000001512007988 */ /* 0x0109e80008000004 */
[----:B---3--:R3:W-:Y:S04]  /*1300*/  STS.U8 [R18+UR4+0x1], R23 ;  /* 0x0000011712007988 */ /* 0x0087e80008000004 */
[----:B----4-:R-:W4:Y:S04]  /*1310*/  LDG.E.U8 R21, desc[UR8][R4.64+0x2] ;  /* 0x0000020804157981 */ /* 0x010f28000c1e1100 */
[----:B------:R-:W-:Y:S04]  /*1320*/  STG.E.U8 desc[UR10][R6.64+0x3], R28 ;  /* 0x0000031c06007986 */ /* 0x000fe8000c10110a */
[----:B------:R-:W4:Y:S04]  /*1330*/  LDG.E.U8 R24, desc[UR12][R4.64+0x3] ;  /* 0x0000030c04187981 */ /* 0x000f28000c1e1100 */
[----:B0-----:R-:W-:Y:S04]  /*1340*/  STG.E.U8 desc[UR14][R6.64+0x4], R22 ;  /* 0x0000041606007986 */ /* 0x001fe8000c10110e */
[----:B---3--:R-:W3:Y:S04]  /*1350*/  LDG.E.U8 R23, desc[UR16][R4.64+0x4] ;  /* 0x0000041004177981 */ /* 0x008ee8000c1e1100 */
[----:B------:R0:W-:Y:S04]  /*1360*/  STG.E.U8 desc[UR18][R6.64+0x5], R25 ;  /* 0x0000051906007986 */ /* 0x0001e8000c101112 */
[----:B------:R-:W2:Y:S04]  /*1370*/  LDS.U8 R28, [R18+UR4+0x8] ;  /* 0x00000804121c7984 */ /* 0x000ea80008000000 */
[----:B0-----:R-:W3:Y:S04]  /*1380*/  LDG.E.U8 R25, desc[UR20][R4.64+0x5] ;  /* 0x0000051404197981 */ /* 0x001ee8000c1e1100 */
[----:B-1----:R-:W-:Y:S04]  /*1390*/  STG.E.U8 desc[UR6][R6.64+0x6], R27 ;  /* 0x0000061b06007986 */ /* 0x002fe8000c101106 */
[----:B------:R-:W3:Y:S04]  /*13a0*/  LDG.E.U8 R26, desc[UR8][R4.64+0x6] ;  /* 0x00000608041a7981 */ /* 0x000ee8000c1e1100 */
[----:B--2---:R-:W-:Y:S04]  /*13b0*/  STG.E.U8 desc[UR10][R6.64+0x7], R29 ;  /* 0x0000071d06007986 */ /* 0x004fe8000c10110a */
[----:B------:R-:W2:Y:S01]  /*13c0*/  LDG.E.U8 R22, desc[UR12][R4.64+0x7] ;  /* 0x0000070c04167981 */ /* 0x000ea2000c1e1100 */
[----:B------:R-:W-:-:S02]  /*13d0*/  R2UR UR22, R16 ;  /* 0x00000000101672ca */ /* 0x000fc400000e0000 */
[----:B------:R-:W-:Y:S01]  /*13e0*/  R2UR UR23, R17 ;  /* 0x00000000111772ca */ /* 0x000fe200000e0000 */
[----:B------:R-:W-:Y:S04]  /*13f0*/  LDS.U8 R27, [R18+UR4+0xb] ;  /* 0x00000b04121b7984 */ /* 0x000fe80008000000 */
[----:B------:R-:W-:Y:S04]  /*1400*/  LDS.U8 R29, [R18+UR4+0xc] ;  /* 0x00000c04121d7984 */ /* 0x000fe80008000000 */
[----:B------:R-:W-:Y:S04]  /*1410*/  STG.E.U8 desc[UR6][R6.64+0x8], R28 ;  /* 0x0000081c06007986 */ /* 0x000fe8000c101106 */
[----:B----4-:R-:W-:Y:S04]  /*1420*/  STS.U8 [R18+UR4+0x2], R21 ;  /* 0x0000021512007988 */ /* 0x010fe80008000004 */
[----:B------:R-:W-:Y:S04]  /*1430*/  LDS.U8 R21, [R18+UR4+0xd] ;  /* 0x00000d0412157984 */ /* 0x000fe80008000000 */
[----:B------:R-:W-:Y:S04]  /*1440*/  STS.U8 [R18+UR4+0x3], R24 ;  /* 0x0000031812007988 */ /* 0x000fe80008000004 */
[----:B------:R-:W0:Y:S04]  /*1450*/  LDS.U8 R24, [R18+UR4+0x9] ;  /* 0x0000090412187984 */ /* 0x000e280008000000 */
[----:B---3--:R1:W-:Y:S04]  /*1460*/  STS.U8 [R18+UR4+0x4], R23 ;  /* 0x0000041712007988 */ /* 0x0083e80008000004 */
[----:B-1----:R-:W3:Y:S04]  /*1470*/  LDG.E.U8 R23, desc[UR8][R4.64+0x8] ;  /* 0x0000080804177981 */ /* 0x002ee8000c1e1100 */
[----:B------:R-:W-:Y:S04]  /*1480*/  STS.U8 [R18+UR4+0x5], R25 ;  /* 0x0000051912007988 */ /* 0x000fe80008000004 */
[----:B------:R-:W1:Y:S04]  /*1490*/  LDS.U8 R25, [R18+UR4+0xa] ;  /* 0x00000a0412197984 */ /* 0x000e680008000000 */
[----:B------:R-:W-:Y:S04]  /*14a0*/  STS.U8 [R18+UR4+0x6], R26 ;  /* 0x0000061a12007988 */ /* 0x000fe80008000004 */
[----:B--2---:R2:W-:Y:S04]  /*14b0*/  STS.U8 [R18+UR4+0x7], R22 ;  /* 0x0000071612007988 */ /* 0x0045e80008000004 */
[----:B0-----:R-:W-:Y:S04]  /*14c0*/  STG.E.U8 desc[UR10][R6.64+0x9], R24 ;  /* 0x0000091806007986 */ /* 0x001fe8000c10110a */
[----:B--2---:R-:W2:Y:S04]  /*14d0*/  LDG.E.U8 R22, desc[UR12][R4.64+0x9] ;  /* 0x0000090c04167981 */ /* 0x004ea8000c1e1100 */
[----:B-1----:R0:W-:Y:S04]  /*14e0*/  STG.E.U8 desc[UR14][R6.64+0xa], R25 ;  /* 0x00000a1906007986 */ /* 0x0021e8000c10110e */
[----:B------:R-:W4:Y:S04]  /*14f0*/  LDG.E.U8 R28, desc[UR16][R4.64+0xa] ;  /* 0x00000a10041c7981 */ /* 0x000f28000c1e1100 */
[----:B------:R-:W-:Y:S04]  /*1500*/  STG.E.U8 desc[UR18][R6.64+0xb], R27 ;  /* 0x00000b1b06007986 */ /* 0x000fe8000c101112 */
[----:B0-----:R-:W3:Y:S04]  /*1510*/  LDG.E.U8 R25, desc[UR20][R4.64+0xb] ;  /* 0x00000b1404197981 */ /* 0x001ee8000c1e1100 */
[----:B------:R-:W-:Y:S04]  /*1520*/  STG.E.U8 desc[UR6][R6.64+0xc], R29 ;  /* 0x00000c1d06007986 */ /* 0x000fe8000c101106 */
[----:B------:R-:W3:Y:S04]  /*1530*/  LDG.E.U8 R26, desc[UR22][R4.64+0xc] ;  /* 0x00000c16041a7981 */ /* 0x000ee8000c1e1100 */
[----:B------:R-:W-:Y:S04]  /*1540*/  STG.E.U8 desc[UR8][R6.64+0xd], R21 ;  /* 0x00000d1506007986 */ /* 0x000fe8000c101108 */
[----:B------:R-:W3:Y:S04]  /*1550*/  LDG.E.U8 R24, desc[UR10][R4.64+0xd] ;  /* 0x00000d0a04187981 */ /* 0x000ee8000c1e1100 */
[----:B------:R-:W-:Y:S04]  /*1560*/  LDS.U8 R27, [R18+UR4+0x11] ;  /* 0x00001104121b7984 */ /* 0x000fe80008000000 */
[----:B------:R-:W-:Y:S04]  /*1570*/  LDS.U8 R21, [R18+UR4+0x12] ;  /* 0x0000120412157984 */ /* 0x000fe80008000000 */
[----:B------:R-:W-:Y:S01]  /*1580*/  LDS.U8 R29, [R18+UR4+0x13] ;  /* 0x00001304121d7984 */ /* 0x000fe20008000000 */
[----:B------:R-:W-:-:S02]  /*1590*/  R2UR UR24, R16 ;  /* 0x00000000101872ca */ /* 0x000fc400000e0000 */
[----:B------:R-:W-:Y:S01]  /*15a0*/  R2UR UR25, R17 ;  /* 0x00000000111972ca */ /* 0x000fe200000e0000 */
[----:B--2---:R-:W-:Y:S04]  /*15b0*/  STS.U8 [R18+UR4+0x9], R22 ;  /* 0x0000091612007988 */ /* 0x004fe80008000004 */
[----:B------:R-:W-:Y:S04]  /*15c0*/  LDS.U8 R22, [R18+UR4+0xf] ;  /* 0x00000f0412167984 */ /* 0x000fe80008000000 */
[----:B----4-:R-:W-:Y:S04]  /*15d0*/  STS.U8 [R18+UR4+0xa], R28 ;  /* 0x00000a1c12007988 */ /* 0x010fe80008000004 */
[----:B------:R-:W0:Y:S04]  /*15e0*/  LDS.U8 R28, [R18+UR4+0xe] ;  /* 0x00000e04121c7984 */ /* 0x000e280008000000 */
[----:B---3--:R-:W-:Y:S04]  /*15f0*/  STS.U8 [R18+UR4+0xb], R25 ;  /* 0x00000b1912007988 */ /* 0x008fe80008000004 */
[----:B------:R-:W1:Y:S04]  /*1600*/  LDS.U8 R25, [R18+UR4+0x10] ;  /* 0x0000100412197984 */ /* 0x000e680008000000 */
[----:B------:R2:W-:Y:S04]  /*1610*/  STS.U8 [R18+UR4+0x8], R23 ;  /* 0x0000081712007988 */ /* 0x0005e80008000004 */
[----:B------:R3:W-:Y:S04]  /*1620*/  STS.U8 [R18+UR4+0xd], R24 ;  /* 0x00000d1812007988 */ /* 0x0007e80008000004 */
[----:B0-----:R-:W-:Y:S04]  /*1630*/  STG.E.U8 desc[UR6][R6.64+0xe], R28 ;  /* 0x00000e1c06007986 */ /* 0x001fe8000c101106 */
[----:B--2---:R-:W2:Y:S04]  /*1640*/  LDG.E.U8 R23, desc[UR8][R4.64+0xe] ;  /* 0x00000e0804177981 */ /* 0x004ea8000c1e1100 */
[----:B------:R0:W-:Y:S04]  /*1650*/  STG.E.U8 desc[UR10][R6.64+0xf], R22 ;  /* 0x00000f1606007986 */ /* 0x0001e8000c10110a */
[----:B---3--:R-:W3:Y:S04]  /*1660*/  LDG.E.U8 R24, desc[UR12][R4.64+0xf] ;  /* 0x00000f0c04187981 */ /* 0x008ee8000c1e1100 */
[----:B-1----:R-:W-:Y:S04]  /*1670*/  STG.E.U8 desc[UR14][R6.64+0x10], R25 ;  /* 0x0000101906007986 */ /* 0x002fe8000c10110e */
[----:B0-----:R-:W4:Y:S04]  /*1680*/  LDG.E.U8 R22, desc[UR16][R4.64+0x10] ;  /* 0x0000101004167981 */ /* 0x001f28000c1e1100 */
[----:B------:R-:W-:Y:S04]  /*1690*/  STG.E.U8 desc[UR18][R6.64+0x11], R27 ;  /* 0x0000111b06007986 */ /* 0x000fe8000c101112 */
[----:B------:R-:W2:Y:S04]  /*16a0*/  LDG.E.U8 R28, desc[UR20][R4.64+0x11] ;  /* 0x00001114041c7981 */ /* 0x000ea8000c1e1100 */
[----:B------:R0:W-:Y:S04]  /*16b0*/  STG.E.U8 desc[UR22][R6.64+0x12], R21 ;  /* 0x0000121506007986 */ /* 0x0001e8000c101116 */
[----:B------:R1:W-:Y:S04]  /*16c0*/  STS.U8 [R18+UR4+0xc], R26 ;  /* 0x00000c1a12007988 */ /* 0x0003e80008000004 */
[----:B------:R-:W1:Y:S04]  /*16d0*/  LDS.U8 R25, [R18+UR4+0x14] ;  /* 0x0000140412197984 */ /* 0x000e680008000000 */
[----:B0-----:R-:W4:Y:S04]  /*16e0*/  LDG.E.U8 R21, desc[UR24][R4.64+0x12] ;  /* 0x0000121804157981 */ /* 0x001f28000c1e1100 */
[----:B------:R0:W-:Y:S04]  /*16f0*/  STG.E.U8 desc[UR6][R6.64+0x13], R29 ;  /* 0x0000131d06007986 */ /* 0x0001e8000c101106 */
[----:B-1----:R-:W4:Y:S04]  /*1700*/  LDG.E.U8 R26, desc[UR8][R4.64+0x13] ;  /* 0x00001308041a7981 */ /* 0x002f28000c1e1100 */
[----:B------:R-:W-:Y:S04]  /*1710*/  LDS.U8 R27, [R18+UR4+0x17] ;  /* 0x00001704121b7984 */ /* 0x000fe80008000000 */
[----:B------:R-:W-:Y:S04]  /*1720*/  STG.E.U8 desc[UR6][R6.64+0x14], R25 ;  /* 0x0000141906007986 */ /* 0x000fe8000c101106 */
[----:B0-----:R-:W4:Y:S01]  /*1730*/  LDG.E.U8 R29, desc[UR8][R4.64+0x14] ;  /* 0x00001408041d7981 */ /* 0x001f22000c1e1100 */
[----:B------:R-:W-:-:S02]  /*1740*/  R2UR UR26, R16 ;  /* 0x00000000101a72ca */ /* 0x000fc400000e0000 */
[----:B------:R-:W-:Y:S01]  /*1750*/  R2UR UR27, R17 ;  /* 0x00000000111b72ca */ /* 0x000fe200000e0000 */
[----:B---3--:R-:W-:Y:S04]  /*1760*/  STS.U8 [R18+UR4+0xf], R24 ;  /* 0x00000f1812007988 */ /* 0x008fe80008000004 */
[----:B------:R-:W0:Y:S04]  /*1770*/  LDS.U8 R24, [R18+UR4+0x15] ;  /* 0x0000150412187984 */ /* 0x000e280008000000 */
[----:B--2---:R-:W-:Y:S04]  /*1780*/  STS.U8 [R18+UR4+0x11], R28 ;  /* 0x0000111c12007988 */ /* 0x004fe80008000004 */
[----:B------:R-:W1:Y:S04]  /*1790*/  LDS.U8 R28, [R18+UR4+0x16] ;  /* 0x00001604121c7984 */ /* 0x000e680008000000 */
[----:B----4-:R2:W-:Y:S04]  /*17a0*/  STS.U8 [R18+UR4+0x10], R22 ;  /* 0x0000101612007988 */ /* 0x0105e80008000004 */
[----:B------:R-:W-:Y:S04]  /*17b0*/  STS.U8 [R18+UR4+0xe], R23 ;  /* 0x00000e1712007988 */ /* 0x000fe80008000004 */
[----:B------:R-:W-:Y:S04]  /*17c0*/  STS.U8 [R18+UR4+0x12], R21 ;  /* 0x0000121512007988 */ /* 0x000fe80008000004 */
[----:B------:R-:W3:Y:S04]  /*17d0*/  LDS.U8 R21, [R18+UR4+0x18] ;  /* 0x0000180412157984 */ /* 0x000ee80008000000 */
[----:B------:R4:W-:Y:S04]  /*17e0*/  STS.U8 [R18+UR4+0x13], R26 ;  /* 0x0000131a12007988 */ /* 0x0009e80008000004 */
[----:B0-----:R0:W-:Y:S04]  /*17f0*/  STG.E.U8 desc[UR10][R6.64+0x15], R24 ;  /* 0x0000151806007986 */ /* 0x0011e8000c10110a */
[----:B--2---:R-:W2:Y:S04]  /*1800*/  LDG.E.U8 R22, desc[UR12][R4.64+0x15] ;  /* 0x0000150c04167981 */ /* 0x004ea8000c1e1100 */
[----:B------:R-:W3:Y:S04]  /*1810*/  LDS.U8 R23, [R18+UR4+0x19] ;  /* 0x0000190412177984 */ /* 0x000ee80008000000 */
[----:B-1----:R1:W-:Y:S04]  /*1820*/  STG.E.U8 desc[UR14][R6.64+0x16], R28 ;  /* 0x0000161c06007986 */ /* 0x0023e8000c10110e */
[----:B----4-:R-:W4:Y:S04]  /*1830*/  LDG.E.U8 R26, desc[UR16][R4.64+0x16] ;  /* 0x00001610041a7981 */ /* 0x010f28000c1e1100 */
[----:B------:R-:W-:Y:S04]  /*1840*/  STG.E.U8 desc[UR18][R6.64+0x17], R27 ;  /* 0x0000171b06007986 */ /* 0x000fe8000c101112 */
[----:B0-----:R-:W4:Y:S04]  /*1850*/  LDG.E.U8 R24, desc[UR20][R4.64+0x17] ;  /* 0x0000171404187981 */ /* 0x001f28000c1e1100 */
[----:B---3--:R-:W-:Y:S04]  /*1860*/  STG.E.U8 desc[UR22][R6.64+0x18], R21 ;  /* 0x0000181506007986 */ /* 0x008fe8000c101116 */
[----:B-1----:R-:W3:Y:S04]  /*1870*/  LDG.E.U8 R28, desc[UR24][R4.64+0x18] ;  /* 0x00001818041c7981 */ /* 0x002ee8000c1e1100 */
[----:B------:R-:W-:Y:S04]  /*1880*/  LDS.U8 R21, [R18+UR4+0x1d] ;  /* 0x00001d0412157984 */ /* 0x000fe80008000000 */
[----:B------:R-:W-:Y:S04]  /*1890*/  LDS.U8 R27, [R18+UR4+0x1e] ;  /* 0x00001e04121b7984 */ /* 0x000fe80008000000 */
[----:B------:R-:W-:Y:S04]  /*18a0*/  STG.E.U8 desc[UR6][R6.64+0x19], R23 ;  /* 0x0000191706007986 */ /* 0x000fe8000c101106 */
[----:B------:R-:W3:Y:S04]  /*18b0*/  LDG.E.U8 R25, desc[UR26][R4.64+0x19] ;  /* 0x0000191a04197981 */ /* 0x000ee8000c1e1100 */
[----:B------:R-:W-:Y:S01]  /*18c0*/  LDS.U8 R23, [R18+UR4+0x1f] ;  /* 0x00001f0412177984 */ /* 0x000fe20008000000 */
[----:B------:R-:W-:-:S02]  /*18d0*/  R2UR UR28, R16 ;  /* 0x00000000101c72ca */ /* 0x000fc400000e0000 */
[----:B------:R-:W-:Y:S01]  /*18e0*/  R2UR UR29, R17 ;  /* 0x00000000111d72ca */ /* 0x000fe200000e0000 */
[----:B------:R-:W-:Y:S04]  /*18f0*/  STS.U8 [R18+UR4+0x14], R29 ;  /* 0x0000141d12007988 */ /* 0x000fe80008000004 */
[----:B--2---:R-:W-:Y:S04]  /*1900*/  STS.U8 [R18+UR4+0x15], R22 ;  /* 0x0000151612007988 */ /* 0x004fe80008000004 */
[----:B------:R-:W0:Y:S04]  /*1910*/  LDS.U8 R22, [R18+UR4+0x1a] ;  /* 0x00001a0412167984 */ /* 0x000e280008000000 */
[----:B----4-:R-:W-:Y:S04]  /*1920*/  STS.U8 [R18+UR4+0x16], R26 ;  /* 0x0000161a12007988 */ /* 0x010fe80008000004 */
[----:B------:R-:W-:Y:S04]  /*1930*/  LDS.U8 R26, [R18+UR4+0x1c] ;  /* 0x00001c04121a7984 */ /* 0x000fe80008000000 */
[----:B------:R-:W-:Y:S04]  /*1940*/  STS.U8 [R18+UR4+0x17], R24 ;  /* 0x0000171812007988 */ /* 0x000fe80008000004 */
[----:B------:R-:W1:Y:S04]  /*1950*/  LDS.U8 R24, [R18+UR4+0x1b] ;  /* 0x00001b0412187984 */ /* 0x000e680008000000 */
[----:B---3--:R-:W-:Y:S04]  /*1960*/  STS.U8 [R18+UR4+0x18], R28 ;  /* 0x0000181c12007988 */ /* 0x008fe80008000004 */
[----:B0-----:R-:W-:Y:S04]  /*1970*/  STG.E.U8 desc[UR6][R6.64+0x1a], R22 ;  /* 0x00001a1606007986 */ /* 0x001fe8000c101106 */
[----:B------:R0:W-:Y:S04]  /*1980*/  STS.U8 [R18+UR4+0x19], R25 ;  /* 0x0000191912007988 */ /* 0x0001e80008000004 */
[----:B0-----:R-:W2:Y:S04]  /*1990*/  LDG.E.U8 R25, desc[UR8][R4.64+0x1a] ;  /* 0x00001a0804197981 */ /* 0x001ea8000c1e1100 */
[----:B-1----:R-:W-:Y:S04]  /*19a0*/  STG.E.U8 desc[UR10][R6.64+0x1b], R24 ;  /* 0x00001b1806007986 */ /* 0x002fe8000c10110a */
[----:B------:R-:W3:Y:S04]  /*19b0*/  LDG.E.U8 R29, desc[UR12][R4.64+0x1b] ;  /* 0x00001b0c041d7981 */ /* 0x000ee8000c1e1100 */
[----:B------:R-:W-:Y:S04]  /*19c0*/  STG.E.U8 desc[UR14][R6.64+0x1c], R26 ;  /* 0x00001c1a06007986 */ /* 0x000fe8000c10110e */
[----:B------:R-:W4:Y:S04]  /*19d0*/  LDG.E.U8 R28, desc[UR16][R4.64+0x1c] ;  /* 0x00001c10041c7981 */ /* 0x000f28000c1e1100 */
[----:B------:R0:W-:Y:S04]  /*19e0*/  STG.E.U8 desc[UR18][R6.64+0x1d], R21 ;  /* 0x00001d1506007986 */ /* 0x0001e8000c101112 */
[----:B0-----:R-:W4:Y:S04]  /*19f0*/  LDG.E.U8 R21, desc[UR20][R4.64+0x1d] ;  /* 0x00001d1404157981 */ /* 0x001f28000c1e1100 */
[----:B------:R0:W-:Y:S04]  /*1a00*/  STG.E.U8 desc[UR22][R6.64+0x1e], R27 ;  /* 0x00001e1b06007986 */ /* 0x0001e8000c101116 */
[----:B0-----:R-:W4:Y:S04]  /*1a10*/  LDG.E.U8 R27, desc[UR24][R4.64+0x1e] ;  /* 0x00001e18041b7981 */ /* 0x001f28000c1e1100 */
[----:B------:R1:W-:Y:S04]  /*1a20*/  STG.E.U8 desc[UR26][R6.64+0x1f], R23 ;  /* 0x00001f1706007986 */ /* 0x0003e8000c10111a */
[----:B------:R-:W4:Y:S04]  /*1a30*/  LDG.E.U8 R22, desc[UR28][R4.64+0x1f] ;  /* 0x00001f1c04167981 */ /* 0x000f28000c1e1100 */
[----:B------:R1:W-:Y:S04]  /*1a40*/  STG.E desc[UR6][R10.64], R14 ;  /* 0x0000000e0a007986 */ /* 0x0003e8000c101906 */
[----:B--2---:R1:W-:Y:S04]  /*1a50*/  STS.U8 [R18+UR4+0x1a], R25 ;  /* 0x00001a1912007988 */ /* 0x0043e80008000004 */
[----:B---3--:R1:W-:Y:S04]  /*1a60*/  STS.U8 [R18+UR4+0x1b], R29 ;  /* 0x00001b1d12007988 */ /* 0x0083e80008000004 */
[----:B----4-:R1:W-:Y:S04]  /*1a70*/  STS.U8 [R18+UR4+0x1c], R28 ;  /* 0x00001c1c12007988 */ /* 0x0103e80008000004 */
[----:B------:R1:W-:Y:S04]  /*1a80*/  STS.U8 [R18+UR4+0x1d], R21 ;  /* 0x00001d1512007988 */ /* 0x0003e80008000004 */
[----:B------:R1:W-:Y:S04]  /*1a90*/  STS.U8 [R18+UR4+0x1e], R27 ;  /* 0x00001e1b12007988 */ /* 0x0003e80008000004 */
[----:B------:R1:W-:Y:S04]  /*1aa0*/  STS.U8 [R18+UR4+0x1f], R22 ;  /* 0x00001f1612007988 */ /* 0x0003e80008000004 */
[----:B------:R1:W-:Y:S02]  /*1ab0*/  STS [R20], R19 ;  /* 0x0000001314007388 */ /* 0x0003e40000000800 */
.L_x_15:
[----:B------:R-:W-:Y:S05]  /*1ac0*/  BSYNC.RECONVERGENT B1 ;  /* 0x0000000000017941 */ /* 0x000fea0003800200 */
.L_x_10:
[----:B------:R-:W2:Y:S01]  /*1ad0*/  S2UR UR5, SR_CgaCtaId ;  /* 0x00000000000579c3 */ /* 0x000ea20000008800 */
[----:B------:R-:W1:Y:S01]  /*1ae0*/  LDCU UR6, c[0x0][0x380] ;  /* 0x00007000ff0677ac */ /* 0x000e620008000800 */
[C---:B0-----:R-:W-:Y:S01]  /*1af0*/  LOP3.LUT R5, R15.reuse, 0x1f, RZ, 0xc0, !PT ;  /* 0x0000001f0f057812 */ /* 0x041fe200078ec0ff */
[----:B------:R-:W-:Y:S01]  /*1b00*/  VIADD R15, R15, 0x1 ;  /* 0x000000010f0f7836 */ /* 0x000fe20000000000 */
[----:B------:R-:W-:Y:S01]  /*1b10*/  UMOV UR4, 0x400 ;  /* 0x0000040000047882 */ /* 0x000fe20000000000 */
[----:B-1----:R-:W-:Y:S01]  /*1b20*/  IMAD.U32 R22, RZ, RZ, UR6 ;  /* 0x00000006ff167e24 */ /* 0x002fe2000f8e00ff */
[----:B--2---:R-:W-:-:S04]  /*1b30*/  ULEA UR4, UR5, UR4, 0x18 ;  /* 0x0000000405047291 */ /* 0x004fc8000f8ec0ff */
[----:B------:R-:W-:Y:S02]  /*1b40*/  ISETP.NE.AND P0, PT, R15, R22, PT ;  /* 0x000000160f00720c */ /* 0x000fe40003f05270 */
[----:B------:R-:W-:-:S05]  /*1b50*/  IADD3 R5, PT, PT, R18, UR4, R5 ;  /* 0x0000000412057c10 */ /* 0x000fca000fffe005 */
[----:B-----5:R0:W-:Y:S06]  /*1b60*/  STS.U8 [R5], R12 ;  /* 0x0000000c05007388 */ /* 0x0201ec0000000000 */
[----:B------:R-:W-:Y:S05]  /*1b70*/  @P0 BRA `(.L_x_19) ;  /* 0xffffffec00d40947 */ /* 0x000fea000383ffff */
[----:B------:R-:W-:Y:S05]  /*1b80*/  BSYNC.RECONVERGENT B0 ;  /* 0x0000000000007941 */ /* 0x000fea0003800200 */
.L_x_9:
[----:B------:R-:W-:Y:S05]  /*1b90*/  BRA `(.L_x_7) ;  /* 0x0000000c00487947 */ /* 0x000fea0003800000 */
.L_x_8:
[----:B------:R-:W0:Y:S01]  /*1ba0*/  S2R R5, SR_CgaCtaId ;  /* 0x0000000000057919 */ /* 0x000e220000008800 */
[----:B------:R-:W-:Y:S01]  /*1bb0*/  MOV R12, 0x400 ;  /* 0x00000400000c7802 */ /* 0x000fe20000000f00 */
[----:B------:R-:W-:Y:S01]  /*1bc0*/  BSSY.RECONVERGENT B0, `(.L_x_20) ;  /* 0x00000c3000007945 */ /* 0x000fe20003800200 */
[----:B------:R-:W-:Y:S02]  /*1bd0*/  IMAD.MOV.U32 R11, RZ, RZ, RZ ;  /* 0x000000ffff0b7224 */ /* 0x000fe400078e00ff */
[----:B0-----:R-:W-:-:S05]  /*1be0*/  LEA R12, R5, R12, 0x18 ;  /* 0x0000000c050c7211 */ /* 0x001fca00078ec0ff */
[----:B------:R0:W1:Y:S02]  /*1bf0*/  LDS R10, [R12+0x2000] ;  /* 0x002000000c0a7984 */ /* 0x0000640000000800 */
.L_x_21:
[----:B------:R-:W2:Y:S01]  /*1c00*/  LDCU.64 UR4, c[0x4][0x28] ;  /* 0x01000500ff0477ac */ /* 0x000ea20008000a00 */
[----:B-----5:R-:W-:Y:S01]  /*1c10*/  ISETP.NE.AND P0, PT, R14, -0x1, PT ;  /* 0xffffffff0e00780c */ /* 0x020fe20003f05270 */
[----:B------:R-:W-:Y:S01]  /*1c20*/  IMAD.MOV.U32 R8, RZ, RZ, -0x1 ;  /* 0xffffffffff087424 */ /* 0x000fe200078e00ff */
[----:B-1----:R-:W-:Y:S02]  /*1c30*/  LOP3.LUT R7, R10, 0x7fff, RZ, 0xc0, !PT ;  /* 0x00007fff0a077812 */ /* 0x002fe400078ec0ff */
[----:B------:R-:W-:Y:S02]  /*1c40*/  R2UR UR6, R16 ;  /* 0x00000000100672ca */ /* 0x000fe400000e0000 */
[----:B------:R-:W-:Y:S01]  /*1c50*/  R2UR UR7, R17 ;  /* 0x00000000110772ca */ /* 0x000fe200000e0000 */
[----:B---3--:R-:W-:-:S05]  /*1c60*/  IMAD.IADD R18, R7, 0x1, R12 ;  /* 0x0000000107127824 */ /* 0x008fca00078e020c */
[----:B------:R-:W1:Y:S01]  /*1c70*/  LDS.U8 R23, [R18] ;  /* 0x0000000012177984 */ /* 0x000e620000000000 */
[----:B------:R-:W3:Y:S01]  /*1c80*/  @P0 LDC.64 R4, c[0x4][0x38] ;  /* 0x01000e00ff040b82 */ /* 0x000ee20000000a00 */
[----:B------:R-:W-:Y:S01]  /*1c90*/  @P0 R2UR UR8, R16 ;  /* 0x00000000100802ca */ /* 0x000fe200000e0000 */
[----:B------:R-:W-:Y:S01]  /*1ca0*/  @P0 VIADD R8, R14, 0x1 ;  /* 0x000000010e080836 */ /* 0x000fe20000000000 */
[----:B------:R-:W-:Y:S02]  /*1cb0*/  @P0 R2UR UR9, R17 ;  /* 0x00000000110902ca */ /* 0x000fe400000e0000 */
[----:B--2---:R-:W-:Y:S01]  /*1cc0*/  IADD3 R6, P2, PT, R11, UR4, RZ ;  /* 0x000000040b067c10 */ /* 0x004fe2000ff5e0ff */
[----:B------:R-:W2:Y:S04]  /*1cd0*/  LDS.U8 R21, [R18+0x1] ;  /* 0x0000010012157984 */ /* 0x000ea80000000000 */
[----:B------:R-:W-:Y:S01]  /*1ce0*/  IMAD.X R7, RZ, RZ, UR5, P2 ;  /* 0x00000005ff077e24 */ /* 0x000fe200090e06ff */
[----:B------:R-:W4:Y:S01]  /*1cf0*/  LDCU.64 UR4, c[0x4][0x18] ;  /* 0x01000300ff0477ac */ /* 0x000f220008000a00 */
[----:B------:R-:W-:Y:S01]  /*1d00*/  SHF.R.U32.HI R19, RZ, 0xa, R10 ;  /* 0x0000000aff137819 */ /* 0x000fe2000001160a */
[----:B------:R-:W-:Y:S01]  /*1d10*/  IMAD.IADD R14, R0, 0x1, R11 ;  /* 0x00000001000e7824 */ /* 0x000fe200078e020b */
[----:B------:R-:W0:Y:S02]  /*1d20*/  LDS.U8 R20, [R18+0x2] ;  /* 0x0000020012147984 */ /* 0x000e240000000000 */
[----:B------:R-:W-:-:S02]  /*1d30*/  LOP3.LUT R19, R19, 0x20000, RZ, 0xc0, !PT ;  /* 0x0002000013137812 */ /* 0x000fc400078ec0ff */
[----:B------:R4:W2:Y:S01]  /*1d40*/  LDG.E.U8 R15, desc[UR6][R6.64] ;  /* 0x00000006060f7981 */ /* 0x0008a2000c1e1100 */
[----:B------:R-:W-:Y:S02]  /*1d50*/  R2UR UR10, R16 ;  /* 0x00000000100a72ca */ /* 0x000fe400000e0000 */
[----:B------:R-:W-:Y:S01]  /*1d60*/  IMAD.IADD R19, R0, 0x1, R19 ;  /* 0x0000000100137824 */ /* 0x000fe200078e0213 */
[----:B------:R-:W0:Y:S01]  /*1d70*/  LDS.U8 R27, [R18+0x3] ;  /* 0x00000300121b7984 */ /* 0x000e220000000000 */
[C---:B------:R-:W-:Y:S02]  /*1d80*/  R2UR UR11, R17.reuse ;  /* 0x00000000110b72ca */ /* 0x040fe400000e0000 */
[C---:B------:R-:W-:Y:S01]  /*1d90*/  R2UR UR12, R16.reuse ;  /* 0x00000000100c72ca */ /* 0x040fe200000e0000 */
[----:B---3--:R3:W-:Y:S01]  /*1da0*/  @P0 STG.E desc[UR8][R4.64], R8 ;  /* 0x0000000804000986 */ /* 0x0087e2000c101908 */
[----:B------:R-:W-:Y:S02]  /*1db0*/  R2UR UR8, R16 ;  /* 0x00000000100872ca */ /* 0x000fe400000e0000 */
[----:B----4-:R-:W-:Y:S01]  /*1dc0*/  LOP3.LUT R7, R14, 0x7fffffe0, RZ, 0xc0, !PT ;  /* 0x7fffffe00e077812 */ /* 0x010fe200078ec0ff */
[----:B------:R-:W4:Y:S01]  /*1dd0*/  LDS.U8 R29, [R18+0x4] ;  /* 0x00000400121d7984 */ /* 0x000f220000000000 */
[----:B------:R-:W-:-:S02]  /*1de0*/  R2UR UR9, R17 ;  /* 0x00000000110972ca */ /* 0x000fc400000e0000 */
[----:B------:R-:W-:Y:S01]  /*1df0*/  R2UR UR13, R17 ;  /* 0x00000000110d72ca */ /* 0x000fe200000e0000 */
[----:B------:R-:W-:Y:S01]  /*1e00*/  IMAD.IADD R7, R0, 0x1, R7 ;  /* 0x0000000100077824 */ /* 0x000fe200078e0207 */
[----:B------:R-:W4:Y:S01]  /*1e10*/  LDS.U8 R25, [R18+0x5] ;  /* 0x0000050012197984 */ /* 0x000f220000000000 */
[----:B---3--:R-:W-:-:S03]  /*1e20*/  IADD3 R4, P0, PT, R19, UR4, RZ ;  /* 0x0000000413047c10 */ /* 0x008fc6000ff1e0ff */
[----:B------:R-:W3:Y:S01]  /*1e30*/  LDS.U8 R22, [R18+0x6] ;  /* 0x0000060012167984 */ /* 0x000ee20000000000 */
[----:B------:R-:W-:Y:S01]  /*1e40*/  IADD3 R6, P2, PT, R7, UR4, RZ ;  /* 0x0000000407067c10 */ /* 0x000fe2000ff5e0ff */
[----:B------:R-:W-:Y:S02]  /*1e50*/  IMAD.X R5, RZ, RZ, UR5, P0 ;  /* 0x00000005ff057e24 */ /* 0x000fe400080e06ff */
[----:B------:R-:W3:Y:S02]  /*1e60*/  LDS.U8 R24, [R18+0x7] ;  /* 0x0000070012187984 */ /* 0x000ee40000000000 */
[----:B------:R-:W-:Y:S02]  /*1e70*/  IMAD.X R7, RZ, RZ, UR5, P2 ;  /* 0x00000005ff077e24 */ /* 0x000fe400090e06ff */
[----:B-1----:R1:W-:Y:S04]  /*1e80*/  STG.E.U8 desc[UR6][R4.64], R23 ;  /* 0x0000001704007986 */ /* 0x0023e8000c101106 */
[----:B------:R-:W3:Y:S01]  /*1e90*/  LDG.E.U8 R19, desc[UR8][R6.64] ;  /* 0x0000000806137981 */ /* 0x000ee2000c1e1100 */
[----:B------:R-:W-:-:S02]  /*1ea0*/  R2UR UR4, R16 ;  /* 0x00000000100472ca */ /* 0x000fc400000e0000 */
[C---:B------:R-:W-:Y:S01]  /*1eb0*/  R2UR UR5, R17.reuse ;  /* 0x00000000110572ca */ /* 0x040fe200000e0000 */
[----:B--2---:R-:W-:Y:S01]  /*1ec0*/  STG.E.U8 desc[UR10][R4.64+0x1], R21 ;  /* 0x0000011504007986 */ /* 0x004fe2000c10110a */
[C---:B------:R-:W-:Y:S02]  /*1ed0*/  R2UR UR14, R16.reuse ;  /* 0x00000000100e72ca */ /* 0x040fe400000e0000 */
[C---:B------:R-:W-:Y:S01]  /*1ee0*/  R2UR UR15, R17.reuse ;  /* 0x00000000110f72ca */ /* 0x040fe200000e0000 */
[----:B------:R-:W2:Y:S01]  /*1ef0*/  LDG.E.U8 R26, desc[UR12][R6.64+0x1] ;  /* 0x0000010c061a7981 */ /* 0x000ea2000c1e1100 */
[C---:B------:R-:W-:Y:S02]  /*1f00*/  R2UR UR16, R16.reuse ;  /* 0x00000000101072ca */ /* 0x040fe400000e0000 */
[----:B------:R-:W-:Y:S01]  /*1f10*/  R2UR UR17, R17 ;  /* 0x00000000111172ca */ /* 0x000fe200000e0000 */
[----:B------:R-:W3:Y:S01]  /*1f20*/  LDS.U8 R21, [R18+0x8] ;  /* 0x0000080012157984 */ /* 0x000ee20000000000 */
[----:B------:R-:W-:-:S02]  /*1f30*/  R2UR UR18, R16 ;  /* 0x00000000101272ca */ /* 0x000fc400000e0000 */
[C---:B------:R-:W-:Y:S01]  /*1f40*/  R2UR UR19, R17.reuse ;  /* 0x00000000111372ca */ /* 0x040fe200000e0000 */
[----:B0-----:R-:W-:Y:S01]  /*1f50*/  STG.E.U8 desc[UR4][R4.64+0x2], R20 ;  /* 0x0000021404007986 */ /* 0x001fe2000c101104 */
[C---:B------:R-:W-:Y:S02]  /*1f60*/  R2UR UR20, R16.reuse ;  /* 0x00000000101472ca */ /* 0x040fe400000e0000 */
[C---:B------:R-:W-:Y:S01]  /*1f70*/  R2UR UR21, R17.reuse ;  /* 0x00000000111572ca */ /* 0x040fe200000e0000 */
[----:B-1----:R-:W2:Y:S01]  /*1f80*/  LDG.E.U8 R23, desc[UR6][R6.64+0x2] ;  /* 0x0000020606177981 */ /* 0x002ea2000c1e1100 */
[C---:B------:R-:W-:Y:S02]  /*1f90*/  R2UR UR22, R16.reuse ;  /* 0x00000000101672ca */ /* 0x040fe400000e0000 */
[----:B------:R-:W-:Y:S02]  /*1fa0*/  R2UR UR23, R17 ;  /* 0x00000000111772ca */ /* 0x000fe400000e0000 */
[----:B------:R-:W-:-:S02]  /*1fb0*/  R2UR UR24, R16 ;  /* 0x00000000101872ca */ /* 0x000fc400000e0000 */
[C---:B------:R-:W-:Y:S02]  /*1fc0*/  R2UR UR25, R17.reuse ;  /* 0x00000000111972ca */ /* 0x040fe400000e0000 */
[C---:B------:R-:W-:Y:S02]  /*1fd0*/  R2UR UR26, R16.reuse ;  /* 0x00000000101a72ca */ /* 0x040fe400000e0000 */
[----:B------:R-:W-:Y:S01]  /*1fe0*/  R2UR UR27, R17 ;  /* 0x00000000111b72ca */ /* 0x000fe200000e0000 */
[----:B------:R0:W-:Y:S04]  /*1ff0*/  STG.E.U8 desc[UR8][R4.64+0x3], R27 ;  /* 0x0000031b04007986 */ /* 0x0001e8000c101108 */
[----:B0-----:R-:W2:Y:S04]  /*2000*/  LDG.E.U8 R27, desc[UR10][R6.64+0x3] ;  /* 0x0000030a061b7981 */ /* 0x001ea8000c1e1100 */
[----:B----4-:R0:W-:Y:S04]  /*2010*/  STG.E.U8 desc[UR12][R4.64+0x4], R29 ;  /* 0x0000041d04007986 */ /* 0x0101e8000c10110c */
[----:B0-----:R-:W4:Y:S04]  /*2020*/  LDG.E.U8 R29, desc[UR14][R6.64+0x4] ;  /* 0x0000040e061d7981 */ /* 0x001f28000c1e1100 */
[----:B------:R0:W-:Y:S04]  /*2030*/  STG.E.U8 desc[UR16][R4.64+0x5], R25 ;  /* 0x0000051904007986 */ /* 0x0001e8000c101110 */
[----:B------:R-:W4:Y:S04]  /*2040*/  LDG.E.U8 R28, desc[UR18][R6.64+0x5] ;  /* 0x00000512061c7981 */ /* 0x000f28000c1e1100 */
[----:B---3--:R-:W-:Y:S04]  /*2050*/  STG.E.U8 desc[UR20][R4.64+0x6], R22 ;  /* 0x0000061604007986 */ /* 0x008fe8000c101114 */
[----:B0-----:R-:W3:Y:S04]  /*2060*/  LDG.E.U8 R25, desc[UR22][R6.64+0x6] ;  /* 0x0000061606197981 */ /* 0x001ee8000c1e1100 */
[----:B------:R-:W-:Y:S04]  /*2070*/  STG.E.U8 desc[UR24][R4.64+0x7], R24 ;  /* 0x0000071804007986 */ /* 0x000fe8000c101118 */
[----:B------:R-:W3:Y:S04]  /*2080*/  LDG.E.U8 R20, desc[UR26][R6.64+0x7] ;  /* 0x0000071a06147981 */ /* 0x000ee8000c1e1100 */
[----:B------:R-:W-:Y:S04]  /*2090*/  LDS.U8 R22, [R18+0xa] ;  /* 0x00000a0012167984 */ /* 0x000fe80000000000 */
[----:B------:R-:W-:Y:S04]  /*20a0*/  LDS.U8 R24, [R18+0xc] ;  /* 0x00000c0012187984 */ /* 0x000fe80000000000 */
[----:B------:R-:W-:Y:S04]  /*20b0*/  STG.E.U8 desc[UR4][R4.64+0x8], R21 ;  /* 0x0000081504007986 */ /* 0x000fe8000c101104 */
[----:B------:R-:W-:Y:S04]  /*20c0*/  STS.U8 [R18], R19 ;  /* 0x0000001312007388 */ /* 0x000fe80000000000 */
[----:B------:R-:W0:Y:S04]  /*20d0*/  LDS.U8 R19, [R18+0x9] ;  /* 0x0000090012137984 */ /* 0x000e280000000000 */
[----:B--2---:R-:W-:Y:S04]  /*20e0*/  STS.U8 [R18+0x1], R26 ;  /* 0x0000011a12007388 */ /* 0x004fe80000000000 */
[----:B------:R-:W1:Y:S04]  /*20f0*/  LDS.U8 R26, [R18+0xb] ;  /* 0x00000b00121a7984 */ /* 0x000e680000000000 */
[----:B------:R2:W-:Y:S04]  /*2100*/  STS.U8 [R18+0x3], R27 ;  /* 0x0000031b12007388 */ /* 0x0005e80000000000 */
[----:B--2---:R-:W2:Y:S04]  /*2110*/  LDG.E.U8 R27, desc[UR6][R6.64+0x8] ;  /* 0x00000806061b7981 */ /* 0x004ea8000c1e1100 */
[----:B0-----:R-:W-:Y:S04]  /*2120*/  STG.E.U8 desc[UR8][R4.64+0x9], R19 ;  /* 0x0000091304007986 */ /* 0x001fe8000c101108 */
[----:B----4-:R0:W-:Y:S04]  /*2130*/  STS.U8 [R18+0x4], R29 ;  /* 0x0000041d12007388 */ /* 0x0101e80000000000 */
[----:B------:R-:W-:Y:S04]  /*2140*/  STS.U8 [R18+0x5], R28 ;  /* 0x0000051c12007388 */ /* 0x000fe80000000000 */
[----:B0-----:R-:W4:Y:S04]  /*2150*/  LDG.E.U8 R29, desc[UR10][R6.64+0x9] ;  /* 0x0000090a061d7981 */ /* 0x001f28000c1e1100 */
[----:B---3--:R-:W-:Y:S04]  /*2160*/  STS.U8 [R18+0x6], R25 ;  /* 0x0000061912007388 */ /* 0x008fe80000000000 */
[----:B------:R-:W0:Y:S04]  /*2170*/  LDS.U8 R25, [R18+0xd] ;  /* 0x00000d0012197984 */ /* 0x000e280000000000 */
[----:B------:R-:W-:Y:S04]  /*2180*/  STS.U8 [R18+0x7], R20 ;  /* 0x0000071412007388 */ /* 0x000fe80000000000 */
[----:B------:R-:W3:Y:S04]  /*2190*/  LDS.U8 R20, [R18+0xe] ;  /* 0x00000e0012147984 */ /* 0x000ee80000000000 */
[----:B------:R-:W-:Y:S04]  /*21a0*/  STG.E.U8 desc[UR4][R4.64+0xa], R22 ;  /* 0x00000a1604007986 */ /* 0x000fe8000c101104 */
[----:B------:R-:W3:Y:S04]  /*21b0*/  LDS.U8 R28, [R18+0xf] ;  /* 0x00000f00121c7984 */ /* 0x000ee80000000000 */
[----:B------:R-:W4:Y:S04]  /*21c0*/  LDG.E.U8 R19, desc[UR6][R6.64+0xa] ;  /* 0x00000a0606137981 */ /* 0x000f28000c1e1100 */
[----:B-1----:R-:W-:Y:S04]  /*21d0*/  STG.E.U8 desc[UR8][R4.64+0xb], R26 ;  /* 0x00000b1a04007986 */ /* 0x002fe8000c101108 */
[----:B------:R-:W4:Y:S04]  /*21e0*/  LDG.E.U8 R21, desc[UR12][R6.64+0xb] ;  /* 0x00000b0c06157981 */ /* 0x000f28000c1e1100 */
[----:B------:R1:W-:Y:S04]  /*21f0*/  STS.U8 [R18+0x2], R23 ;  /* 0x0000021712007388 */ /* 0x0003e80000000000 */
[----:B------:R-:W-:Y:S04]  /*2200*/  STG.E.U8 desc[UR10][R4.64+0xc], R24 ;  /* 0x00000c1804007986 */ /* 0x000fe8000c10110a */
[----:B------:R-:W3:Y:S04]  /*2210*/  LDS.U8 R26, [R18+0x10] ;  /* 0x00001000121a7984 */ /* 0x000ee80000000000 */
[----:B-1----:R-:W4:Y:S04]  /*2220*/  LDG.E.U8 R23, desc[UR14][R6.64+0xc] ;  /* 0x00000c0e06177981 */ /* 0x002f28000c1e1100 */
[----:B0-----:R0:W-:Y:S04]  /*2230*/  STG.E.U8 desc[UR16][R4.64+0xd], R25 ;  /* 0x00000d1904007986 */ /* 0x0011e8000c101110 */
[----:B------:R-:W1:Y:S04]  /*2240*/  LDS.U8 R24, [R18+0x11] ;  /* 0x0000110012187984 */ /* 0x000e680000000000 */
[----:B0-----:R-:W4:Y:S04]  /*2250*/  LDG.E.U8 R25, desc[UR18][R6.64+0xd] ;  /* 0x00000d1206197981 */ /* 0x001f28000c1e1100 */
[----:B---3--:R0:W-:Y:S04]  /*2260*/  STG.E.U8 desc[UR20][R4.64+0xe], R20 ;  /* 0x00000e1404007986 */ /* 0x0081e8000c101114 */
[----:B0-----:R-:W3:Y:S04]  /*2270*/  LDG.E.U8 R20, desc[UR22][R6.64+0xe] ;  /* 0x00000e1606147981 */ /* 0x001ee8000c1e1100 */
[----:B------:R-:W-:Y:S04]  /*2280*/  STG.E.U8 desc[UR24][R4.64+0xf], R28 ;  /* 0x00000f1c04007986 */ /* 0x000fe8000c101118 */
[----:B------:R-:W3:Y:S04]  /*2290*/  LDG.E.U8 R22, desc[UR26][R6.64+0xf] ;  /* 0x00000f1a06167981 */ /* 0x000ee8000c1e1100 */
[----:B------:R-:W-:Y:S04]  /*22a0*/  LDS.U8 R28, [R18+0x13] ;  /* 0x00001300121c7984 */ /* 0x000fe80000000000 */
[----:B------:R-:W-:Y:S04]  /*22b0*/  STG.E.U8 desc[UR4][R4.64+0x10], R26 ;  /* 0x0000101a04007986 */ /* 0x000fe8000c101104 */
[----:B--2---:R-:W-:Y:S04]  /*22c0*/  STS.U8 [R18+0x8], R27 ;  /* 0x0000081b12007388 */ /* 0x004fe80000000000 */
[----:B------:R-:W-:Y:S04]  /*22d0*/  LDS.U8 R27, [R18+0x15] ;  /* 0x00001500121b7984 */ /* 0x000fe80000000000 */
[----:B----4-:R-:W-:Y:S04]  /*22e0*/  STS.U8 [R18+0x9], R29 ;  /* 0x0000091d12007388 */ /* 0x010fe80000000000 */
[----:B------:R-:W-:Y:S04]  /*22f0*/  LDS.U8 R29, [R18+0x14] ;  /* 0x00001400121d7984 */ /* 0x000fe80000000000 */
[----:B------:R-:W-:Y:S04]  /*2300*/  STS.U8 [R18+0xa], R19 ;  /* 0x00000a1312007388 */ /* 0x000fe80000000000 */
[----:B------:R-:W0:Y:S04]  /*2310*/  LDS.U8 R19, [R18+0x12] ;  /* 0x0000120012137984 */ /* 0x000e280000000000 */
[----:B------:R-:W-:Y:S04]  /*2320*/  STS.U8 [R18+0xb], R21 ;  /* 0x00000b1512007388 */ /* 0x000fe80000000000 */
[----:B------:R-:W2:Y:S04]  /*2330*/  LDS.U8 R21, [R18+0x16] ;  /* 0x0000160012157984 */ /* 0x000ea80000000000 */
[----:B------:R-:W-:Y:S04]  /*2340*/  STS.U8 [R18+0xc], R23 ;  /* 0x00000c1712007388 */ /* 0x000fe80000000000 */
[----:B------:R-:W4:Y:S04]  /*2350*/  LDS.U8 R23, [R18+0x17] ;  /* 0x0000170012177984 */ /* 0x000f280000000000 */
[----:B------:R1:W-:Y:S04]  /*2360*/  STS.U8 [R18+0xd], R25 ;  /* 0x00000d1912007388 */ /* 0x0003e80000000000 */
[----:B-1----:R-:W4:Y:S04]  /*2370*/  LDG.E.U8 R25, desc[UR6][R6.64+0x10] ;  /* 0x0000100606197981 */ /* 0x002f28000c1e1100 */
[----:B------:R-:W-:Y:S04]  /*2380*/  STG.E.U8 desc[UR8][R4.64+0x11], R24 ;  /* 0x0000111804007986 */ /* 0x000fe8000c101108 */
[----:B---3--:R1:W-:Y:S04]  /*2390*/  STS.U8 [R18+0xe], R20 ;  /* 0x00000e1412007388 */ /* 0x0083e80000000000 */
[----:B------:R3:W-:Y:S04]  /*23a0*/  STS.U8 [R18+0xf], R22 ;  /* 0x00000f1612007388 */ /* 0x0007e80000000000 */
[----:B-1----:R-:W4:Y:S04]  /*23b0*/  LDG.E.U8 R20, desc[UR10][R6.64+0x11] ;  /* 0x0000110a06147981 */ /* 0x002f28000c1e1100 */
[----:B0-----:R0:W-:Y:S04]  /*23c0*/  STG.E.U8 desc[UR4][R4.64+0x12], R19 ;  /* 0x0000121304007986 */ /* 0x0011e8000c101104 */
[----:B---3--:R-:W3:Y:S04]  /*23d0*/  LDG.E.U8 R22, desc[UR6][R6.64+0x12] ;  /* 0x0000120606167981 */ /* 0x008ee8000c1e1100 */
[----:B------:R-:W-:Y:S04]  /*23e0*/  STG.E.U8 desc[UR8][R4.64+0x13], R28 ;  /* 0x0000131c04007986 */ /* 0x000fe8000c101108 */
[----:B------:R-:W3:Y:S04]  /*23f0*/  LDG.E.U8 R24, desc[UR10][R6.64+0x13] ;  /* 0x0000130a06187981 */ /* 0x000ee8000c1e1100 */
[----:B------:R-:W-:Y:S04]  /*2400*/  STG.E.U8 desc[UR12][R4.64+0x14], R29 ;  /* 0x0000141d04007986 */ /* 0x000fe8000c10110c */
[----:B------:R-:W3:Y:S04]  /*2410*/  LDG.E.U8 R26, desc[UR14][R6.64+0x14] ;  /* 0x0000140e061a7981 */ /* 0x000ee8000c1e1100 */
[----:B------:R-:W-:Y:S04]  /*2420*/  STG.E.U8 desc[UR16][R4.64+0x15], R27 ;  /* 0x0000151b04007986 */ /* 0x000fe8000c101110 */
[----:B0-----:R-:W3:Y:S04]  /*2430*/  LDG.E.U8 R19, desc[UR18][R6.64+0x15] ;  /* 0x0000151206137981 */ /* 0x001ee8000c1e1100 */
[----:B--2---:R0:W-:Y:S04]  /*2440*/  STG.E.U8 desc[UR20][R4.64+0x16], R21 ;  /* 0x0000161504007986 */ /* 0x0041e8000c101114 */
[----:B------:R-:W1:Y:S04]  /*2450*/  LDS.U8 R28, [R18+0x18] ;  /* 0x00001800121c7984 */ /* 0x000e680000000000 */
[----:B------:R-:W2:Y:S04]  /*2460*/  LDS.U8 R29, [R18+0x19] ;  /* 0x00001900121d7984 */ /* 0x000ea80000000000 */
[----:B0-----:R-:W2:Y:S04]  /*2470*/  LDG.E.U8 R21, desc[UR22][R6.64+0x16] ;  /* 0x0000161606157981 */ /* 0x001ea8000c1e1100 */
[----:B----4-:R0:W-:Y:S04]  /*2480*/  STG.E.U8 desc[UR24][R4.64+0x17], R23 ;  /* 0x0000171704007986 */ /* 0x0101e8000c101118 */
[----:B------:R-:W4:Y:S04]  /*2490*/  LDS.U8 R27, [R18+0x1a] ;  /* 0x00001a00121b7984 */ /* 0x000f280000000000 */
[----:B0-----:R-:W4:Y:S01]  /*24a0*/  LDG.E.U8 R23, desc[UR26][R6.64+0x17] ;  /* 0x0000171a06177981 */ /* 0x001f22000c1e1100 */
[----:B------:R-:W-:-:S02]  /*24b0*/  R2UR UR28, R16 ;  /* 0x00000000101c72ca */ /* 0x000fc400000e0000 */
[----:B------:R-:W-:Y:S01]  /*24c0*/  R2UR UR29, R17 ;  /* 0x00000000111d72ca */ /* 0x000fe200000e0000 */
[----:B-1----:R-:W-:Y:S04]  /*24d0*/  STG.E.U8 desc[UR4][R4.64+0x18], R28 ;  /* 0x0000181c04007986 */ /* 0x002fe8000c101104 */
[----:B------:R-:W-:Y:S04]  /*24e0*/  STS.U8 [R18+0x10], R25 ;  /* 0x0000101912007388 */ /* 0x000fe80000000000 */
[----:B------:R-:W-:Y:S04]  /*24f0*/  LDS.U8 R25, [R18+0x1c] ;  /* 0x00001c0012197984 */ /* 0x000fe80000000000 */
[----:B------:R-:W-:Y:S04]  /*2500*/  STS.U8 [R18+0x11], R20 ;  /* 0x0000111412007388 */ /* 0x000fe80000000000 */
[----:B------:R-:W-:Y:S04]  /*2510*/  LDS.U8 R20, [R18+0x1d] ;  /* 0x00001d0012147984 */ /* 0x000fe80000000000 */
[----:B---3--:R-:W-:Y:S04]  /*2520*/  STS.U8 [R18+0x12], R22 ;  /* 0x0000121612007388 */ /* 0x008fe80000000000 */
[----:B------:R-:W-:Y:S04]  /*2530*/  LDS.U8 R22, [R18+0x1e] ;  /* 0x00001e0012167984 */ /* 0x000fe80000000000 */
[----:B------:R-:W-:Y:S04]  /*2540*/  STS.U8 [R18+0x13], R24 ;  /* 0x0000131812007388 */ /* 0x000fe80000000000 */
[----:B------:R-:W-:Y:S04]  /*2550*/  LDS.U8 R24, [R18+0x1f] ;  /* 0x00001f0012187984 */ /* 0x000fe80000000000 */
[----:B------:R-:W-:Y:S04]  /*2560*/  STS.U8 [R18+0x15], R19 ;  /* 0x0000151312007388 */ /* 0x000fe80000000000 */
[----:B------:R-:W0:Y:S04]  /*2570*/  LDS.U8 R19, [R18+0x1b] ;  /* 0x00001b0012137984 */ /* 0x000e280000000000 */
[----:B------:R1:W-:Y:S04]  /*2580*/  STS.U8 [R18+0x14], R26 ;  /* 0x0000141a12007388 */ /* 0x0003e80000000000 */
[----:B--2---:R2:W-:Y:S04]  /*2590*/  STS.U8 [R18+0x16], R21 ;  /* 0x0000161512007388 */ /* 0x0045e80000000000 */
[----:B-1----:R-:W3:Y:S04]  /*25a0*/  LDG.E.U8 R26, desc[UR6][R6.64+0x18] ;  /* 0x00001806061a7981 */ /* 0x002ee8000c1e1100 */
[----:B------:R-:W-:Y:S04]  /*25b0*/  STG.E.U8 desc[UR8][R4.64+0x19], R29 ;  /* 0x0000191d04007986 */ /* 0x000fe8000c101108 */
[----:B--2---:R-:W2:Y:S01]  /*25c0*/  LDG.E.U8 R21, desc[UR4][R6.64+0x19] ;  /* 0x0000190406157981 */ /* 0x004ea2000c1e1100 */
[----:B------:R-:W1:Y:S03]  /*25d0*/  LDCU UR4, c[0x0][0x380] ;  /* 0x00007000ff0477ac */ /* 0x000e660008000800 */
[----:B----4-:R4:W-:Y:S04]  /*25e0*/  STS.U8 [R18+0x17], R23 ;  /* 0x0000171712007388 */ /* 0x0109e80000000000 */
[----:B------:R-:W-:Y:S04]  /*25f0*/  STG.E.U8 desc[UR6][R4.64+0x1a], R27 ;  /* 0x00001a1b04007986 */ /* 0x000fe8000c101106 */
[----:B----4-:R-:W4:Y:S04]  /*2600*/  LDG.E.U8 R23, desc[UR8][R6.64+0x1a] ;  /* 0x00001a0806177981 */ /* 0x010f28000c1e1100 */
[----:B0-----:R0:W-:Y:S04]  /*2610*/  STG.E.U8 desc[UR10][R4.64+0x1b], R19 ;  /* 0x00001b1304007986 */ /* 0x0011e8000c10110a */
[----:B------:R-:W4:Y:S04]  /*2620*/  LDG.E.U8 R29, desc[UR12][R6.64+0x1b] ;  /* 0x00001b0c061d7981 */ /* 0x000f28000c1e1100 */
[----:B------:R1:W-:Y:S04]  /*2630*/  STG.E.U8 desc[UR14][R4.64+0x1c], R25 ;  /* 0x00001c1904007986 */ /* 0x0003e8000c10110e */
[----:B------:R-:W4:Y:S04]  /*2640*/  LDG.E.U8 R28, desc[UR16][R6.64+0x1c] ;  /* 0x00001c10061c7981 */ /* 0x000f28000c1e1100 */
[----:B------:R1:W-:Y:S04]  /*2650*/  STG.E.U8 desc[UR18][R4.64+0x1d], R20 ;  /* 0x00001d1404007986 */ /* 0x0003e8000c101112 */
[----:B0-----:R-:W4:Y:S04]  /*2660*/  LDG.E.U8 R19, desc[UR20][R6.64+0x1d] ;  /* 0x00001d1406137981 */ /* 0x001f28000c1e1100 */
[----:B------:R0:W-:Y:S04]  /*2670*/  STG.E.U8 desc[UR22][R4.64+0x1e], R22 ;  /* 0x00001e1604007986 */ /* 0x0001e8000c101116 */
[----:B-1----:R-:W4:Y:S04]  /*2680*/  LDG.E.U8 R25, desc[UR24][R6.64+0x1e] ;  /* 0x00001e1806197981 */ /* 0x002f28000c1e1100 */
[----:B------:R1:W-:Y:S04]  /*2690*/  STG.E.U8 desc[UR26][R4.64+0x1f], R24 ;  /* 0x00001f1804007986 */ /* 0x0003e8000c10111a */
[----:B------:R-:W4:Y:S01]  /*26a0*/  LDG.E.U8 R27, desc[UR28][R6.64+0x1f] ;  /* 0x00001f1c061b7981 */ /* 0x000f22000c1e1100 */
[----:B------:R-:W-:-:S05]  /*26b0*/  LOP3.LUT R20, R11, 0x1f, RZ, 0xc0, !PT ;  /* 0x0000001f0b147812 */ /* 0x000fca00078ec0ff */
[----:B------:R-:W-:Y:S02]  /*26c0*/  IMAD.IADD R20, R18, 0x1, R20 ;  /* 0x0000000112147824 */ /* 0x000fe400078e0214 */
[----:B0-----:R-:W-:Y:S02]  /*26d0*/  IMAD.U32 R22, RZ, RZ, UR4 ;  /* 0x00000004ff167e24 */ /* 0x001fe4000f8e00ff */
[----:B------:R-:W-:-:S05]  /*26e0*/  VIADD R11, R11, 0x1 ;  /* 0x000000010b0b7836 */ /* 0x000fca0000000000 */
[----:B------:R-:W-:Y:S01]  /*26f0*/  ISETP.NE.AND P0, PT, R11, R22, PT ;  /* 0x000000160b00720c */ /* 0x000fe20003f05270 */
[----:B------:R-:W-:-:S05]  /*2700*/  IMAD.SHL.U32 R14, R14, 0x400, RZ ;  /* 0x000004000e0e7824 */ /* 0x000fca00078e00ff */
[----:B-1----:R-:W-:Y:S01]  /*2710*/  LOP3.LUT R5, R3, 0xffff8000, R14, 0xf8, !PT ;  /* 0xffff800003057812 */ /* 0x002fe200078ef80e */
[----:B------:R-:W-:Y:S02]  /*2720*/  VIADD R13, R13, 0x1 ;  /* 0x000000010d0d7836 */ /* 0x000fe40000000000 */
[----:B------:R-:W-:Y:S01]  /*2730*/  IMAD.MOV.U32 R14, RZ, RZ, R8 ;  /* 0x000000ffff0e7224 */ /* 0x000fe200078e0008 */
[----:B------:R-:W-:Y:S01]  /*2740*/  LOP3.LUT R10, R5, 0x7fff, R10, 0xf8, !PT ;  /* 0x00007fff050a7812 */ /* 0x000fe200078ef80a */
[----:B---3--:R3:W-:Y:S04]  /*2750*/  STS.U8 [R18+0x18], R26 ;  /* 0x0000181a12007388 */ /* 0x0087e80000000000 */
[----:B--2---:R3:W-:Y:S04]  /*2760*/  STS.U8 [R18+0x19], R21 ;  /* 0x0000191512007388 */ /* 0x0047e80000000000 */
[----:B----4-:R3:W-:Y:S04]  /*2770*/  STS.U8 [R18+0x1a], R23 ;  /* 0x00001a1712007388 */ /* 0x0107e80000000000 */
[----:B------:R3:W-:Y:S04]  /*2780*/  STS.U8 [R18+0x1b], R29 ;  /* 0x00001b1d12007388 */ /* 0x0007e80000000000 */
[----:B------:R3:W-:Y:S04]  /*2790*/  STS.U8 [R18+0x1c], R28 ;  /* 0x00001c1c12007388 */ /* 0x0007e80000000000 */
[----:B------:R3:W-:Y:S04]  /*27a0*/  STS.U8 [R18+0x1d], R19 ;  /* 0x00001d1312007388 */ /* 0x0007e80000000000 */
[----:B------:R3:W-:Y:S04]  /*27b0*/  STS.U8 [R18+0x1e], R25 ;  /* 0x00001e1912007388 */ /* 0x0007e80000000000 */
[----:B------:R3:W-:Y:S04]  /*27c0*/  STS.U8 [R18+0x1f], R27 ;  /* 0x00001f1b12007388 */ /* 0x0007e80000000000 */
[----:B------:R3:W-:Y:S01]  /*27d0*/  STS.U8 [R20], R15 ;  /* 0x0000000f14007388 */ /* 0x0007e20000000000 */
[----:B------:R-:W-:Y:S05]  /*27e0*/  @P0 BRA `(.L_x_21) ;  /* 0xfffffff400040947 */ /* 0x000fea000383ffff */
[----:B------:R-:W-:Y:S05]  /*27f0*/  BSYNC.RECONVERGENT B0 ;  /* 0x0000000000007941 */ /* 0x000fea0003800200 */
.L_x_20:
[----:B------:R-:W0:Y:S01]  /*2800*/  S2UR UR5, SR_CgaCtaId ;  /* 0x00000000000579c3 */ /* 0x000e220000008800 */
[C---:B------:R-:W-:Y:S01]  /*2810*/  R2UR UR6, R16.reuse ;  /* 0x00000000100672ca */ /* 0x040fe200000e0000 */
[----:B------:R-:W-:Y:S01]  /*2820*/  UMOV UR4, 0x400 ;  /* 0x0000040000047882 */ /* 0x000fe20000000000 */
[C---:B------:R-:W-:Y:S02]  /*2830*/  R2UR UR7, R17.reuse ;  /* 0x00000000110772ca */ /* 0x040fe400000e0000 */
[----:B------:R-:W-:Y:S02]  /*2840*/  R2UR UR8, R16 ;  /* 0x00000000100872ca */ /* 0x000fe400000e0000 */
[----:B------:R-:W-:Y:S01]  /*2850*/  R2UR UR9, R17 ;  /* 0x00000000110972ca */ /* 0x000fe200000e0000 */
[----:B------:R-:W1:Y:S08]  /*2860*/  LDC.64 R6, c[0x4][0x10] ;  /* 0x01000400ff067b82 */ /* 0x000e700000000a00 */
[----:B------:R-:W2:Y:S01]  /*2870*/  LDC.64 R4, c[0x4][0x30] ;  /* 0x01000c00ff047b82 */ /* 0x000ea20000000a00 */
[----:B0-----:R-:W-:Y:S01]  /*2880*/  ULEA UR4, UR5, UR4, 0x18 ;  /* 0x0000000405047291 */ /* 0x001fe2000f8ec0ff */
[----:B-1----:R0:W-:Y:S08]  /*2890*/  STG.E desc[UR6][R6.64], R13 ;  /* 0x0000000d06007986 */ /* 0x0021f0000c101906 */
[----:B------:R0:W-:Y:S04]  /*28a0*/  STS [UR4+0x2000], R10 ;  /* 0x0020000aff007988 */ /* 0x0001e80008000804 */
[----:B--2---:R0:W-:Y:S02]  /*28b0*/  STG.E desc[UR8][R4.64], R8 ;  /* 0x0000000804007986 */ /* 0x0041e4000c101908 */
.L_x_7:
[----:B------:R-:W-:Y:S05]  /*28c0*/  WARPSYNC.ALL ;  /* 0x0000000000007948 */ /* 0x000fea0003800000 */
[----:B------:R-:W-:Y:S06]  /*28d0*/  BAR.SYNC.DEFER_BLOCKING 0x0 ;  /* 0x0000000000007b1d */ /* 0x000fec0000010000 */
[----:B------:R-:W-:Y:S05]  /*28e0*/  @P1 BRA `(.L_x_22) ;  /* 0xffffffe000241947 */ /* 0x000fea000383ffff */
[----:B------:R-:W1:Y:S01]  /*28f0*/  LDCU UR4, c[0x0][0x380] ;  /* 0x00007000ff0477ac */ /* 0x000e620008000800 */
[----:B------:R-:W-:Y:S01]  /*2900*/  BSSY.RECONVERGENT B0, `(.L_x_23) ;  /* 0x000011a000007945 */ /* 0x000fe20003800200 */
[----:B0-----:R-:W-:Y:S02]  /*2910*/  VIADD R6, R22, 0xfffffff7 ;  /* 0xfffffff716067836 */ /* 0x001fe40000000000 */
[----:B-1----:R-:W-:-:S07]  /*2920*/  IMAD.U32 R7, RZ, RZ, UR4 ;  /* 0x00000004ff077e24 */ /* 0x002fce000f8e00ff */
.L_x_35:
[----:B------:R-:W-:Y:S01]  /*2930*/  IMAD.MOV.U32 R9, RZ, RZ, R7 ;  /* 0x000000ffff097224 */ /* 0x000fe200078e0007 */
[----:B0-----:R-:W0:Y:S01]  /*2940*/  LDCU.64 UR4, c[0x4][0x18] ;  /* 0x01000300ff0477ac */ /* 0x001e220008000a00 */
[----:B------:R-:W-:Y:S02]  /*2950*/  VIADD R7, R7, 0xffffffff ;  /* 0xffffffff07077836 */ /* 0x000fe40000000000 */
[----:B------:R-:W-:Y:S02]  /*2960*/  IMAD.MOV.U32 R11, RZ, RZ, RZ ;  /* 0x000000ffff0b7224 */ /* 0x000fe400078e00ff */
[----:B------:R-:W-:-:S05]  /*2970*/  IMAD.IADD R4, R0, 0x1, R7 ;  /* 0x0000000100047824 */ /* 0x000fca00078e0207 */
[----:B------:R-:W-:Y:S02]  /*2980*/  LOP3.LUT R5, R4, 0xffffffe0, RZ, 0xc0, !PT ;  /* 0xffffffe004057812 */ /* 0x000fe400078ec0ff */
[----:B------:R-:W-:-:S03]  /*2990*/  SHF.R.U32.HI R13, RZ, 0x5, R4 ;  /* 0x00000005ff0d7819 */ /* 0x000fc60000011604 */
[----:B------:R-:W-:Y:S01]  /*29a0*/  IMAD.IADD R5, R0, 0x1, R5 ;  /* 0x0000000100057824 */ /* 0x000fe200078e0205 */
[C---:B------:R-:W-:Y:S01]  /*29b0*/  LOP3.LUT R8, R13.reuse, R0, RZ, 0xfc, !PT ;  /* 0x000000000d087212 */ /* 0x040fe200078efcff */
[----:B------:R-:W-:-:S03]  /*29c0*/  IMAD.SHL.U32 R10, R13, 0x8000, RZ ;  /* 0x000080000d0a7824 */ /* 0x000fc600078e00ff */
[----:B0-----:R-:W-:Y:S02]  /*29d0*/  IADD3 R4, P0, PT, R5, UR4, RZ ;  /* 0x0000000405047c10 */ /* 0x001fe4000ff1e0ff */
[----:B------:R-:W-:-:S03]  /*29e0*/  LOP3.LUT R10, R10, R3, RZ, 0xfc, !PT ;  /* 0x000000030a0a7212 */ /* 0x000fc600078efcff */
[----:B-1----:R-:W-:-:S08]  /*29f0*/  IMAD.X R5, RZ, RZ, UR5, P0 ;  /* 0x00000005ff057e24 */ /* 0x002fd000080e06ff */
.L_x_34:
[----:B------:R-:W-:Y:S01]  /*2a00*/  ISETP.NE.AND P0, PT, R2, R11, PT ;  /* 0x0000000b0200720c */ /* 0x000fe20003f05270 */
[----:B------:R-:W-:Y:S01]  /*2a10*/  VIADD R11, R11, 0x1 ;  /* 0x000000010b0b7836 */ /* 0x000fe20000000000 */
[----:B------:R-:W-:Y:S04]  /*2a20*/  BSSY.RECONVERGENT B1, `(.L_x_24) ;  /* 0x0000103000017945 */ /* 0x000fe80003800200 */
[----:B------:R-:W-:-:S07]  /*2a30*/  ISETP.NE.AND P1, PT, R11, 0x4, PT ;  /* 0x000000040b00780c */ /* 0x000fce0003f25270 */
[----:B01----:R-:W-:Y:S06]  /*2a40*/  @P0 BRA `(.L_x_25) ;  /* 0x0000001000000947 */ /* 0x003fec0003800000 */
[----:B---3--:R-:W0:Y:S01]  /*2a50*/  LDC.64 R14, c[0x4][0x38] ;  /* 0x01000e00ff0e7b82 */ /* 0x008e220000000a00 */
[----:B------:R-:W-:Y:S02]  /*2a60*/  R2UR UR4, R16 ;  /* 0x00000000100472ca */ /* 0x000fe400000e0000 */
[----:B------:R-:W-:-:S13]  /*2a70*/  R2UR UR5, R17 ;  /* 0x00000000110572ca */ /* 0x000fda00000e0000 */
[----:B0-----:R-:W2:Y:S01]  /*2a80*/  LDG.E R13, desc[UR4][R14.64] ;  /* 0x000000040e0d7981 */ /* 0x001ea2000c1e1900 */
[----:B------:R-:W0:Y:S01]  /*2a90*/  LDC.64 R18, c[0x4][0x8] ;  /* 0x01000200ff127b82 */ /* 0x000e220000000a00 */
[----:B------:R-:W-:Y:S01]  /*2aa0*/  R2UR UR6, R16 ;  /* 0x00000000100672ca */ /* 0x000fe200000e0000 */
[----:B------:R-:W-:Y:S01]  /*2ab0*/  IMAD.MOV.U32 R12, RZ, RZ, -0x1 ;  /* 0xffffffffff0c7424 */ /* 0x000fe200078e00ff */
[----:B------:R-:W-:Y:S02]  /*2ac0*/  R2UR UR7, R17 ;  /* 0x00000000110772ca */ /* 0x000fe400000e0000 */
[----:B--2---:R-:W-:-:S13]  /*2ad0*/  ISETP.NE.AND P0, PT, R13, -0x1, PT ;  /* 0xffffffff0d00780c */ /* 0x004fda0003f05270 */
[----:B------:R-:W-:Y:S01]  /*2ae0*/  @P0 R2UR UR4, R16 ;  /* 0x00000000100402ca */ /* 0x000fe200000e0000 */
[----:B------:R-:W-:Y:S01]  /*2af0*/  @P0 VIADD R12, R13, 0x1 ;  /* 0x000000010d0c0836 */ /* 0x000fe20000000000 */
[----:B------:R-:W-:-:S13]  /*2b00*/  @P0 R2UR UR5, R17 ;  /* 0x00000000110502ca */ /* 0x000fda00000e0000 */
[----:B------:R1:W-:Y:S04]  /*2b10*/  @P0 STG.E desc[UR4][R14.64], R12 ;  /* 0x0000000c0e000986 */ /* 0x0003e8000c101904 */
[----:B0-----:R-:W2:Y:S02]  /*2b20*/  LDG.E R21, desc[UR6][R18.64] ;  /* 0x0000000612157981 */ /* 0x001ea4000c1e1900 */
[----:B--2---:R-:W-:-:S13]  /*2b30*/  ISETP.GE.AND P0, PT, R21, 0x1, PT ;  /* 0x000000011500780c */ /* 0x004fda0003f06270 */
[----:B-1----:R-:W-:Y:S05]  /*2b40*/  @!P0 BRA `(.L_x_26) ;  /* 0x0000000000f88947 */ /* 0x002fea0003800000 */
[----:B------:R-:W0:Y:S01]  /*2b50*/  S2R R15, SR_CgaCtaId ;  /* 0x00000000000f7919 */ /* 0x000e220000008800 */
[----:B------:R-:W-:-:S05]  /*2b60*/  MOV R13, 0x400 ;  /* 0x00000400000d7802 */ /* 0x000fca0000000f00 */
[----:B------:R-:W-:Y:S02]  /*2b70*/  VIADD R20, R13, 0x2000 ;  /* 0x000020000d147836 */ /* 0x000fe40000000000 */
[----:B------:R-:W-:-:S03]  /*2b80*/  IMAD.MOV.U32 R13, RZ, RZ, RZ ;  /* 0x000000ffff0d7224 */ /* 0x000fc600078e00ff */
[----:B0-----:R-:W-:-:S07]  /*2b90*/  LEA R20, R15, R20, 0x18 ;  /* 0x000000140f147211 */ /* 0x001fce00078ec0ff */
.L_x_28:
[----:B------:R-:W-:-:S06]  /*2ba0*/  IMAD R14, R13, 0x4, R20 ;  /* 0x000000040d0e7824 */ /* 0x000fcc00078e0214 */
[----:B------:R-:W0:Y:S02]  /*2bb0*/  LDS R14, [R14] ;  /* 0x000000000e0e7984 */ /* 0x000e240000000800 */
[----:B0-----:R-:W-:-:S04]  /*2bc0*/  SHF.R.U32.HI R15, RZ, 0xf, R14 ;  /* 0x0000000fff0f7819 */ /* 0x001fc8000001160e */
[----:B------:R-:W-:-:S13]  /*2bd0*/  ISETP.NE.AND P0, PT, R15, R8, PT ;  /* 0x000000080f00720c */ /* 0x000fda0003f05270 */
[----:B------:R-:W-:Y:S05]  /*2be0*/  @!P0 BRA `(.L_x_27) ;  /* 0x0000000000108947 */ /* 0x000fea0003800000 */
[----:B------:R-:W-:-:S05]  /*2bf0*/  VIADD R13, R13, 0x1 ;  /* 0x000000010d0d7836 */ /* 0x000fca0000000000 */
[----:B------:R-:W-:-:S13]  /*2c00*/  ISETP.NE.AND P0, PT, R13, R21, PT ;  /* 0x000000150d00720c */ /* 0x000fda0003f05270 */
[----:B------:R-:W-:Y:S05]  /*2c10*/  @P0 BRA `(.L_x_28) ;  /* 0xfffffffc00e00947 */ /* 0x000fea000383ffff */
[----:B------:R-:W-:Y:S05]  /*2c20*/  BRA `(.L_x_29) ;  /* 0x0000000000287947 */ /* 0x000fea0003800000 */
.L_x_27:
[----:B------:R-:W0:Y:S01]  /*2c30*/  LDC.64 R14, c[0x4][0x30] ;  /* 0x01000c00ff0e7b82 */ /* 0x000e220000000a00 */
[----:B------:R-:W-:Y:S02]  /*2c40*/  R2UR UR4, R16 ;  /* 0x00000000100472ca */ /* 0x000fe400000e0000 */
[----:B------:R-:W-:Y:S01]  /*2c50*/  R2UR UR5, R17 ;  /* 0x00000000110572ca */ /* 0x000fe200000e0000 */
[----:B0-----:R-:W-:-:S12]  /*2c60*/  IMAD.WIDE.U32 R14, R13, 0x4, R14 ;  /* 0x000000040d0e7825 */ /* 0x001fd800078e000e */
[----:B------:R-:W2:Y:S02]  /*2c70*/  LDG.E R13, desc[UR4][R14.64] ;  /* 0x000000040e0d7981 */ /* 0x000ea4000c1e1900 */
[----:B--2---:R-:W-:-:S13]  /*2c80*/  ISETP.NE.AND P0, PT, R13, RZ, PT ;  /* 0x000000ff0d00720c */ /* 0x004fda0003f05270 */
[----:B------:R-:W-:Y:S02]  /*2c90*/  @P0 R2UR UR4, R16 ;  /* 0x00000000100402ca */ /* 0x000fe400000e0000 */
[----:B------:R-:W-:-:S13]  /*2ca0*/  @P0 R2UR UR5, R17 ;  /* 0x00000000110502ca */ /* 0x000fda00000e0000 */
[----:B------:R0:W-:Y:S01]  /*2cb0*/  @P0 STG.E desc[UR4][R14.64], R12 ;  /* 0x0000000c0e000986 */ /* 0x0001e2000c101904 */
[----:B------:R-:W-:Y:S05]  /*2cc0*/  @P0 BRA `(.L_x_25) ;  /* 0x0000000c00600947 */ /* 0x000fea0003800000 */
.L_x_29:
[----:B0-----:R-:W0:Y:S01]  /*2cd0*/  LDC.64 R14, c[0x4][0x10] ;  /* 0x01000400ff0e7b82 */ /* 0x001e220000000a00 */
[----:B------:R-:W-:Y:S02]  /*2ce0*/  R2UR UR4, R16 ;  /* 0x00000000100472ca */ /* 0x000fe400000e0000 */
[----:B------:R-:W-:-:S13]  /*2cf0*/  R2UR UR5, R17 ;  /* 0x00000000110572ca */ /* 0x000fda00000e0000 */
[----:B0-----:R-:W2:Y:S01]  /*2d00*/  LDG.E R13, desc[UR4][R14.64] ;  /* 0x000000040e0d7981 */ /* 0x001ea2000c1e1900 */
[----:B------:R-:W0:Y:S01]  /*2d10*/  LDC.64 R18, c[0x4][0x30] ;  /* 0x01000c00ff127b82 */ /* 0x000e220000000a00 */
[----:B------:R-:W-:Y:S02]  /*2d20*/  R2UR UR6, R16 ;  /* 0x00000000100672ca */ /* 0x000fe400000e0000 */
[----:B------:R-:W-:Y:S01]  /*2d30*/  R2UR UR7, R17 ;  /* 0x00000000110772ca */ /* 0x000fe200000e0000 */
[----:B--2---:R-:W-:-:S05]  /*2d40*/  VIADD R23, R13, 0x1 ;  /* 0x000000010d177836 */ /* 0x004fca0000000000 */
[----:B------:R1:W-:Y:S07]  /*2d50*/  STG.E desc[UR4][R14.64], R23 ;  /* 0x000000170e007986 */ /* 0x0003ee000c101904 */
[----:B0-----:R-:W2:Y:S01]  /*2d60*/  LDG.E R18, desc[UR6][R18.64] ;  /* 0x0000000612127981 */ /* 0x001ea2000c1e1900 */
[----:B------:R-:W-:Y:S01]  /*2d70*/  BSSY.RECONVERGENT B2, `(.L_x_30) ;  /* 0x000001a000027945 */ /* 0x000fe20003800200 */
[----:B------:R-:W-:Y:S01]  /*2d80*/  IMAD.MOV.U32 R13, RZ, RZ, RZ ;  /* 0x000000ffff0d7224 */ /* 0x000fe200078e00ff */
[----:B--2---:R-:W-:-:S13]  /*2d90*/  ISETP.NE.AND P0, PT, R18, RZ, PT ;  /* 0x000000ff1200720c */ /* 0x004fda0003f05270 */
[----:B-1----:R-:W-:Y:S05]  /*2da0*/  @!P0 BRA `(.L_x_31) ;  /* 0x0000000000588947 */ /* 0x002fea0003800000 */
[----:B------:R-:W0:Y:S01]  /*2db0*/  LDC.64 R14, c[0x4][0x30] ;  /* 0x01000c00ff0e7b82 */ /* 0x000e220000000a00 */
[----:B------:R-:W-:Y:S02]  /*2dc0*/  IMAD.MOV.U32 R22, RZ, RZ, RZ ;  /* 0x000000ffff167224 */ /* 0x000fe400078e00ff */
[----:B------:R-:W-:Y:S02]  /*2dd0*/  IMAD.MOV.U32 R23, RZ, RZ, -0x1 ;  /* 0xffffffffff177424 */ /* 0x000fe400078e00ff */
[----:B------:R-:W-:-:S07]  /*2de0*/  IMAD.MOV.U32 R13, RZ, RZ, RZ ;  /* 0x000000ffff0d7224 */ /* 0x000fce00078e00ff */
.L_x_32:
[C---:B------:R-:W-:Y:S01]  /*2df0*/  IMAD R19, R13.reuse, 0x4, R20 ;  /* 0x000000040d137824 */ /* 0x040fe200078e0214 */
[----:B------:R-:W-:Y:S01]  /*2e00*/  ISETP.GE.U32.AND P0, PT, R18, R23, PT ;  /* 0x000000171200720c */ /* 0x000fe20003f06070 */
[----:B------:R-:W-:-:S04]  /*2e10*/  VIADD R24, R13, 0x1 ;  /* 0x000000010d187836 */ /* 0x000fc80000000000 */
[----:B------:R-:W1:Y:S01]  /*2e20*/  LDS R19, [R19] ;  /* 0x0000000013137984 */ /* 0x000e620000000800 */
[----:B------:R-:W-:Y:S02]  /*2e30*/  ISETP.NE.AND P2, PT, R24, R21, PT ;  /* 0x000000151800720c */ /* 0x000fe40003f45270 */
[----:B-1----:R-:W-:-:S04]  /*2e40*/  SHF.R.U32.HI R25, RZ, 0x1b, R19 ;  /* 0x0000001bff197819 */ /* 0x002fc80000011613 */
[----:B------:R-:W-:-:S04]  /*2e50*/  ISETP.EQ.AND P0, PT, R25, R2, !P0 ;  /* 0x000000021900720c */ /* 0x000fc80004702270 */
[----:B------:R-:W-:Y:S02]  /*2e60*/  SEL R22, R13, R22, P0 ;  /* 0x000000160d167207 */ /* 0x000fe40000000000 */
[----:B------:R-:W-:-:S03]  /*2e70*/  SEL R23, R18, R23, P0 ;  /* 0x0000001712177207 */ /* 0x000fc60000000000 */
[----:B------:R-:W-:Y:S01]  /*2e80*/  IMAD.MOV.U32 R13, RZ, RZ, R22 ;  /* 0x000000ffff0d7224 */ /* 0x000fe200078e0016 */
[----:B------:R-:W-:Y:S06]  /*2e90*/  @!P2 BRA `(.L_x_31) ;  /* 0x00000000001ca947 */ /* 0x000fec0003800000 */
[----:B------:R-:W-:Y:S01]  /*2ea0*/  R2UR UR4, R16 ;  /* 0x00000000100472ca */ /* 0x000fe200000e0000 */
[----:B------:R-:W-:Y:S01]  /*2eb0*/  IMAD.MOV.U32 R13, RZ, RZ, R24 ;  /* 0x000000ffff0d7224 */ /* 0x000fe200078e0018 */
[----:B------:R-:W-:-:S03]  /*2ec0*/  R2UR UR5, R17 ;  /* 0x00000000110572ca */ /* 0x000fc600000e0000 */
[----:B0-----:R-:W-:-:S10]  /*2ed0*/  IMAD.WIDE.U32 R18, R13, 0x4, R14 ;  /* 0x000000040d127825 */ /* 0x001fd400078e000e */
[----:B------:R-:W2:Y:S02]  /*2ee0*/  LDG.E R18, desc[UR4][R18.64] ;  /* 0x0000000412127981 */ /* 0x000ea4000c1e1900 */
[----:B--2---:R-:W-:-:S13]  /*2ef0*/  ISETP.NE.AND P0, PT, R18, RZ, PT ;  /* 0x000000ff1200720c */ /* 0x004fda0003f05270 */
[----:B------:R-:W-:Y:S05]  /*2f00*/  @P0 BRA `(.L_x_32) ;  /* 0xfffffffc00b80947 */ /* 0x000fea000383ffff */
.L_x_31:
[----:B------:R-:W-:Y:S05]  /*2f10*/  BSYNC.RECONVERGENT B2 ;  /* 0x0000000000027941 */ /* 0x000fea0003800200 */
.L_x_30:
[----:B------:R-:W-:Y:S05]  /*2f20*/  BRA `(.L_x_33) ;  /* 0x00000000001c7947 */ /* 0x000fea0003800000 */
.L_x_26:
[----:B------:R-:W0:Y:S01]  /*2f30*/  LDC.64 R14, c[0x4][0x10] ;  /* 0x01000400ff0e7b82 */ /* 0x000e220000000a00 */
[----:B------:R-:W-:Y:S02]  /*2f40*/  R2UR UR4, R16 ;  /* 0x00000000100472ca */ /* 0x000fe400000e0000 */
[----:B------:R-:W-:-:S13]  /*2f50*/  R2UR UR5, R17 ;  /* 0x00000000110572ca */ /* 0x000fda00000e0000 */
[----:B0-----:R-:W2:Y:S02]  /*2f60*/  LDG.E R13, desc[UR4][R14.64] ;  /* 0x000000040e0d7981 */ /* 0x001ea4000c1e1900 */
[----:B--2---:R-:W-:Y:S02]  /*2f70*/  VIADD R19, R13, 0x1 ;  /* 0x000000010d137836 */ /* 0x004fe40000000000 */
[----:B------:R-:W-:-:S03]  /*2f80*/  IMAD.MOV.U32 R13, RZ, RZ, RZ ;  /* 0x000000ffff0d7224 */ /* 0x000fc600078e00ff */
[----:B------:R0:W-:Y:S04]  /*2f90*/  STG.E desc[UR4][R14.64], R19 ;  /* 0x000000130e007986 */ /* 0x0001e8000c101904 */
.L_x_33:
[----:B------:R-:W1:Y:S01]  /*2fa0*/  S2UR UR6, SR_CgaCtaId ;  /* 0x00000000000679c3 */ /* 0x000e620000008800 */
[----:B------:R-:W-:Y:S01]  /*2fb0*/  UMOV UR4, 0x400 ;  /* 0x0000040000047882 */ /* 0x000fe20000000000 */
[C---:B------:R-:W-:Y:S01]  /*2fc0*/  R2UR UR8, R16.reuse ;  /* 0x00000000100872ca */ /* 0x040fe200000e0000 */
[----:B------:R-:W-:Y:S01]  /*2fd0*/  UIADD3 UR5, UPT, UPT, UR4, 0x2000, URZ ;  /* 0x0000200004057890 */ /* 0x000fe2000fffe0ff */
[C---:B------:R-:W-:Y:S02]  /*2fe0*/  R2UR UR9, R17.reuse ;  /* 0x00000000110972ca */ /* 0x040fe400000e0000 */
[C---:B------:R-:W-:Y:S02]  /*2ff0*/  R2UR UR10, R16.reuse ;  /* 0x00000000100a72ca */ /* 0x040fe400000e0000 */
[----:B------:R-:W-:Y:S02]  /*3000*/  R2UR UR11, R17 ;  /* 0x00000000110b72ca */ /* 0x000fe400000e0000 */
[----:B------:R-:W-:-:S02]  /*3010*/  R2UR UR12, R16 ;  /* 0x00000000100c72ca */ /* 0x000fc400000e0000 */
[----:B------:R-:W-:Y:S01]  /*3020*/  R2UR UR13, R17 ;  /* 0x00000000110d72ca */ /* 0x000fe200000e0000 */
[----:B-1----:R-:W-:Y:S02]  /*3030*/  ULEA UR5, UR6, UR5, 0x18 ;  /* 0x0000000506057291 */ /* 0x002fe4000f8ec0ff */
[----:B------:R-:W-:Y:S01]  /*3040*/  ULEA UR4, UR6, UR4, 0x18 ;  /* 0x0000000406047291 */ /* 0x000fe2000f8ec0ff */
[----:B------:R-:W1:Y:S03]  /*3050*/  LDCU.64 UR6, c[0x4][0x18] ;  /* 0x01000300ff0677ac */ /* 0x000e660008000a00 */
[----:B------:R-:W-:-:S05]  /*3060*/  LEA R20, R13, UR5, 0x2 ;  /* 0x000000050d147c11 */ /* 0x000fca000f8e10ff */
[----:B------:R-:W2:Y:S02]  /*3070*/  LDS R21, [R20] ;  /* 0x0000000014157984 */ /* 0x000ea40000000800 */
[----:B--2---:R-:W-:Y:S02]  /*3080*/  LOP3.LUT R22, R21, 0x7fff, RZ, 0xc0, !PT ;  /* 0x00007fff15167812 */ /* 0x004fe400078ec0ff */
[----:B0-----:R-:W-:-:S03]  /*3090*/  SHF.R.U32.HI R14, RZ, 0xa, R21 ;  /* 0x0000000aff0e7819 */ /* 0x001fc60000011615 */
[----:B------:R-:W0:Y:S01]  /*30a0*/  LDS.U8 R27, [R22+UR4] ;  /* 0x00000004161b7984 */ /* 0x000e220008000000 */
[----:B------:R-:W-:-:S03]  /*30b0*/  LOP3.LUT R15, R14, 0x20000, RZ, 0xc0, !PT ;  /* 0x000200000e0f7812 */ /* 0x000fc600078ec0ff */
[----:B------:R-:W2:Y:S02]  /*30c0*/  LDS.U8 R18, [R22+UR4+0x1] ;  /* 0x0000010416127984 */ /* 0x000ea40008000000 */
[----:B------:R-:W-:Y:S02]  /*30d0*/  IMAD.IADD R15, R0, 0x1, R15 ;  /* 0x00000001000f7824 */ /* 0x000fe400078e020f */
[----:B------:R-:W3:Y:S03]  /*30e0*/  LDS.U8 R26, [R22+UR4+0x2] ;  /* 0x00000204161a7984 */ /* 0x000ee60008000000 */
[----:B-1----:R-:W-:Y:S01]  /*30f0*/  IADD3 R14, P0, PT, R15, UR6, RZ ;  /* 0x000000060f0e7c10 */ /* 0x002fe2000ff1e0ff */
[----:B------:R-:W1:Y:S01]  /*3100*/  LDS.U8 R28, [R22+UR4+0x3] ;  /* 0x00000304161c7984 */ /* 0x000e620008000000 */
[----:B------:R-:W-:-:S03]  /*3110*/  R2UR UR6, R16 ;  /* 0x00000000100672ca */ /* 0x000fc600000e0000 */
[----:B------:R-:W-:Y:S01]  /*3120*/  IMAD.X R15, RZ, RZ, UR7, P0 ;  /* 0x00000007ff0f7e24 */ /* 0x000fe200080e06ff */
[C---:B------:R-:W-:Y:S01]  /*3130*/  R2UR UR7, R17.reuse ;  /* 0x00000000110772ca */ /* 0x040fe200000e0000 */
[----:B------:R-:W4:Y:S04]  /*3140*/  LDS.U8 R23, [R22+UR4+0x4] ;  /* 0x0000040416177984 */ /* 0x000f280008000000 */
[----:B------:R-:W5:Y:S01]  /*3150*/  LDS.U8 R19, [R22+UR4+0x5] ;  /* 0x0000050416137984 */ /* 0x000f620008000000 */
[C---:B------:R-:W-:Y:S02]  /*3160*/  R2UR UR14, R16.reuse ;  /* 0x00000000100e72ca */ /* 0x040fe400000e0000 */
[----:B------:R-:W-:Y:S01]  /*3170*/  R2UR UR15, R17 ;  /* 0x00000000110f72ca */ /* 0x000fe200000e0000 */
[----:B------:R-:W5:Y:S04]  /*3180*/  LDS.U8 R25, [R22+UR4+0x6] ;  /* 0x0000060416197984 */ /* 0x000f680008000000 */
[----:B0-----:R-:W-:Y:S04]  /*3190*/  STG.E.U8 desc[UR8][R14.64], R27 ;  /* 0x0000001b0e007986 */ /* 0x001fe8000c101108 */
[----:B------:R-:W4:Y:S04]  /*31a0*/  LDG.E.U8 R29, desc[UR10][R4.64] ;  /* 0x0000000a041d7981 */ /* 0x000f28000c1e1100 */
[----:B--2---:R-:W-:Y:S04]  /*31b0*/  STG.E.U8 desc[UR6][R14.64+0x1], R18 ;  /* 0x000001120e007986 */ /* 0x004fe8000c101106 */
[----:B------:R-:W2:Y:S01]  /*31c0*/  LDG.E.U8 R24, desc[UR12][R4.64+0x1] ;  /* 0x0000010c04187981 */ /* 0x000ea2000c1e1100 */
[----:B------:R-:W-:-:S02]  /*31d0*/  R2UR UR16, R16 ;  /* 0x00000000101072ca */ /* 0x000fc400000e0000 */
[C---:B------:R-:W-:Y:S01]  /*31e0*/  R2UR UR17, R17.reuse ;  /* 0x00000000111172ca */ /* 0x040fe200000e0000 */
[----:B---3--:R-:W-:Y:S01]  /*31f0*/  STG.E.U8 desc[UR6][R14.64+0x2], R26 ;  /* 0x0000021a0e007986 */ /* 0x008fe2000c101106 */
[C---:B------:R-:W-:Y:S02]  /*3200*/  R2UR UR18, R16.reuse ;  /* 0x00000000101272ca */ /* 0x040fe400000e0000 */
[C---:B------:R-:W-:Y:S01]  /*3210*/  R2UR UR19, R17.reuse ;  /* 0x00000000111372ca */ /* 0x040fe200000e0000 */
[----:B------:R-:W0:Y:S01]  /*3220*/  LDS.U8 R27, [R22+UR4+0x7] ;  /* 0x00000704161b7984 */ /* 0x000e220008000000 */
[C---:B------:R-:W-:Y:S02]  /*3230*/  R2UR UR20, R16.reuse ;  /* 0x00000000101472ca */ /* 0x040fe400000e0000 */
[----:B------:R-:W-:Y:S01]  /*3240*/  R2UR UR21, R17 ;  /* 0x00000000111572ca */ /* 0x000fe200000e0000 */
[----:B----4-:R3:W-:Y:S04]  /*3250*/  STS.U8 [R22+UR4], R29 ;  /* 0x0000001d16007988 */ /* 0x0107e80008000004 */
[----:B--2---:R2:W-:Y:S04]  /*3260*/  STS.U8 [R22+UR4+0x1], R24 ;  /* 0x0000011816007988 */ /* 0x0045e80008000004 */
[----:B---3--:R-:W3:Y:S04]  /*3270*/  LDG.E.U8 R29, desc[UR8][R4.64+0x2] ;  /* 0x00000208041d7981 */ /* 0x008ee8000c1e1100 */
[----:B-1----:R-:W-:Y:S04]  /*3280*/  STG.E.U8 desc[UR10][R14.64+0x3], R28 ;  /* 0x0000031c0e007986 */ /* 0x002fe8000c10110a */
[----:B--2---:R-:W2:Y:S04]  /*3290*/  LDG.E.U8 R24, desc[UR12][R4.64+0x3] ;  /* 0x0000030c04187981 */ /* 0x004ea8000c1e1100 */
[----:B------:R-:W-:Y:S04]  /*32a0*/  STG.E.U8 desc[UR14][R14.64+0x4], R23 ;  /* 0x000004170e007986 */ /* 0x000fe8000c10110e */
[----:B------:R-:W4:Y:S04]  /*32b0*/  LDG.E.U8 R18, desc[UR16][R4.64+0x4] ;  /* 0x0000041004127981 */ /* 0x000f28000c1e1100 */
[----:B-----5:R1:W-:Y:S04]  /*32c0*/  STG.E.U8 desc[UR18][R14.64+0x5], R19 ;  /* 0x000005130e007986 */ /* 0x0203e8000c101112 */
[----:B------:R-:W5:Y:S04]  /*32d0*/  LDS.U8 R28, [R22+UR4+0x8] ;  /* 0x00000804161c7984 */ /* 0x000f680008000000 */
[----:B-1----:R-:W4:Y:S04]  /*32e0*/  LDG.E.U8 R19, desc[UR20][R4.64+0x5] ;  /* 0x0000051404137981 */ /* 0x002f28000c1e1100 */
[----:B------:R-:W-:Y:S04]  /*32f0*/  STG.E.U8 desc[UR6][R14.64+0x6], R25 ;  /* 0x000006190e007986 */ /* 0x000fe8000c101106 */
[----:B------:R-:W4:Y:S04]  /*3300*/  LDG.E.U8 R26, desc[UR8][R4.64+0x6] ;  /* 0x00000608041a7981 */ /* 0x000f28000c1e1100 */
[----:B0-----:R-:W-:Y:S04]  /*3310*/  STG.E.U8 desc[UR10][R14.64+0x7], R27 ;  /* 0x0000071b0e007986 */ /* 0x001fe8000c10110a */
[----:B------:R-:W4:Y:S01]  /*3320*/  LDG.E.U8 R23, desc[UR12][R4.64+0x7] ;  /* 0x0000070c04177981 */ /* 0x000f22000c1e1100 */
[----:B------:R-:W-:-:S02]  /*3330*/  R2UR UR22, R16 ;  /* 0x00000000101672ca */ /* 0x000fc400000e0000 */
[----:B------:R-:W-:Y:S01]  /*3340*/  R2UR UR23, R17 ;  /* 0x00000000111772ca */ /* 0x000fe200000e0000 */
[----:B------:R-:W-:Y:S04]  /*3350*/  LDS.U8 R25, [R22+UR4+0xb] ;  /* 0x00000b0416197984 */ /* 0x000fe80008000000 */
[----:B------:R-:W-:Y:S04]  /*3360*/  LDS.U8 R27, [R22+UR4+0xc] ;  /* 0x00000c04161b7984 */ /* 0x000fe80008000000 */
[----:B-----5:R-:W-:Y:S04]  /*3370*/  STG.E.U8 desc[UR6][R14.64+0x8], R28 ;  /* 0x0000081c0e007986 */ /* 0x020fe8000c101106 */
[----:B---3--:R-:W-:Y:S04]  /*3380*/  STS.U8 [R22+UR4+0x2], R29 ;  /* 0x0000021d16007988 */ /* 0x008fe80008000004 */
[----:B------:R-:W-:Y:S04]  /*3390*/  LDS.U8 R29, [R22+UR4+0xd] ;  /* 0x00000d04161d7984 */ /* 0x000fe80008000000 */
[----:B--2---:R-:W-:Y:S04]  /*33a0*/  STS.U8 [R22+UR4+0x3], R24 ;  /* 0x0000031816007988 */ /* 0x004fe80008000004 */
[----:B------:R-:W0:Y:S04]  /*33b0*/  LDS.U8 R24, [R22+UR4+0x9] ;  /* 0x0000090416187984 */ /* 0x000e280008000000 */
[----:B----4-:R-:W-:Y:S04]  /*33c0*/  STS.U8 [R22+UR4+0x4], R18 ;  /* 0x0000041216007988 */ /* 0x010fe80008000004 */
[----:B------:R-:W-:Y:S04]  /*33d0*/  STS.U8 [R22+UR4+0x5], R19 ;  /* 0x0000051316007988 */ /* 0x000fe80008000004 */
[----:B------:R-:W1:Y:S04]  /*33e0*/  LDS.U8 R19, [R22+UR4+0xa] ;  /* 0x00000a0416137984 */ /* 0x000e680008000000 */
[----:B------:R-:W-:Y:S04]  /*33f0*/  STS.U8 [R22+UR4+0x6], R26 ;  /* 0x0000061a16007988 */ /* 0x000fe80008000004 */
[----:B------:R2:W-:Y:S04]  /*3400*/  STS.U8 [R22+UR4+0x7], R23 ;  /* 0x0000071716007988 */ /* 0x0005e80008000004 */
[----:B--2---:R-:W2:Y:S04]  /*3410*/  LDG.E.U8 R23, desc[UR8][R4.64+0x8] ;  /* 0x0000080804177981 */ /* 0x004ea8000c1e1100 */
[----:B0-----:R-:W-:Y:S04]  /*3420*/  STG.E.U8 desc[UR10][R14.64+0x9], R24 ;  /* 0x000009180e007986 */ /* 0x001fe8000c10110a */
[----:B------:R-:W3:Y:S04]  /*3430*/  LDG.E.U8 R18, desc[UR12][R4.64+0x9] ;  /* 0x0000090c04127981 */ /* 0x000ee8000c1e1100 */
[----:B-1----:R0:W-:Y:S04]  /*3440*/  STG.E.U8 desc[UR14][R14.64+0xa], R19 ;  /* 0x00000a130e007986 */ /* 0x0021e8000c10110e */
[----:B------:R-:W4:Y:S04]  /*3450*/  LDG.E.U8 R28, desc[UR16][R4.64+0xa] ;  /* 0x00000a10041c7981 */ /* 0x000f28000c1e1100 */
[----:B------:R-:W-:Y:S04]  /*3460*/  STG.E.U8 desc[UR18][R14.64+0xb], R25 ;  /* 0x00000b190e007986 */ /* 0x000fe8000c101112 */
[----:B0-----:R-:W5:Y:S04]  /*3470*/  LDG.E.U8 R19, desc[UR20][R4.64+0xb] ;  /* 0x00000b1404137981 */ /* 0x001f68000c1e1100 */
[----:B------:R-:W-:Y:S04]  /*3480*/  STG.E.U8 desc[UR6][R14.64+0xc], R27 ;  /* 0x00000c1b0e007986 */ /* 0x000fe8000c101106 */
[----:B------:R-:W5:Y:S04]  /*3490*/  LDG.E.U8 R26, desc[UR22][R4.64+0xc] ;  /* 0x00000c16041a7981 */ /* 0x000f68000c1e1100 */
[----:B------:R-:W-:Y:S04]  /*34a0*/  STG.E.U8 desc[UR8][R14.64+0xd], R29 ;  /* 0x00000d1d0e007986 */ /* 0x000fe8000c101108 */
[----:B------:R-:W5:Y:S01]  /*34b0*/  LDG.E.U8 R24, desc[UR10][R4.64+0xd] ;  /* 0x00000d0a04187981 */ /* 0x000f62000c1e1100 */
[----:B------:R-:W-:-:S02]  /*34c0*/  R2UR UR24, R16 ;  /* 0x00000000101872ca */ /* 0x000fc400000e0000 */
[----:B------:R-:W-:Y:S01]  /*34d0*/  R2UR UR25, R17 ;  /* 0x00000000111972ca */ /* 0x000fe200000e0000 */
[----:B------:R-:W-:Y:S04]  /*34e0*/  LDS.U8 R25, [R22+UR4+0x11] ;  /* 0x0000110416197984 */ /* 0x000fe80008000000 */
[----:B------:R-:W-:Y:S04]  /*34f0*/  LDS.U8 R27, [R22+UR4+0x12] ;  /* 0x00001204161b7984 */ /* 0x000fe80008000000 */
[----:B------:R-:W-:Y:S04]  /*3500*/  LDS.U8 R29, [R22+UR4+0x13] ;  /* 0x00001304161d7984 */ /* 0x000fe80008000000 */
[----:B--2---:R-:W-:Y:S04]  /*3510*/  STS.U8 [R22+UR4+0x8], R23 ;  /* 0x0000081716007988 */ /* 0x004fe80008000004 */
[----:B---3--:R-:W-:Y:S04]  /*3520*/  STS.U8 [R22+UR4+0x9], R18 ;  /* 0x0000091216007988 */ /* 0x008fe80008000004 */
[----:B------:R-:W-:Y:S04]  /*3530*/  LDS.U8 R18, [R22+UR4+0xf] ;  /* 0x00000f0416127984 */ /* 0x000fe80008000000 */
[----:B----4-:R-:W-:Y:S04]  /*3540*/  STS.U8 [R22+UR4+0xa], R28 ;  /* 0x00000a1c16007988 */ /* 0x010fe80008000004 */
[----:B------:R-:W0:Y:S04]  /*3550*/  LDS.U8 R28, [R22+UR4+0xe] ;  /* 0x00000e04161c7984 */ /* 0x000e280008000000 */
[----:B-----5:R-:W-:Y:S04]  /*3560*/  STS.U8 [R22+UR4+0xb], R19 ;  /* 0x00000b1316007988 */ /* 0x020fe80008000004 */
[----:B------:R-:W1:Y:S04]  /*3570*/  LDS.U8 R19, [R22+UR4+0x10] ;  /* 0x0000100416137984 */ /* 0x000e680008000000 */
[----:B------:R-:W-:Y:S04]  /*3580*/  STS.U8 [R22+UR4+0xc], R26 ;  /* 0x00000c1a16007988 */ /* 0x000fe80008000004 */
[----:B------:R2:W-:Y:S04]  /*3590*/  STS.U8 [R22+UR4+0xd], R24 ;  /* 0x00000d1816007988 */ /* 0x0005e80008000004 */
[----:B0-----:R-:W-:Y:S04]  /*35a0*/  STG.E.U8 desc[UR6][R14.64+0xe], R28 ;  /* 0x00000e1c0e007986 */ /* 0x001fe8000c101106 */
[----:B------:R-:W3:Y:S04]  /*35b0*/  LDG.E.U8 R23, desc[UR8][R4.64+0xe] ;  /* 0x00000e0804177981 */ /* 0x000ee8000c1e1100 */
[----:B------:R0:W-:Y:S04]  /*35c0*/  STG.E.U8 desc[UR10][R14.64+0xf], R18 ;  /* 0x00000f120e007986 */ /* 0x0001e8000c10110a */
[----:B--2---:R-:W2:Y:S04]  /*35d0*/  LDG.E.U8 R24, desc[UR12][R4.64+0xf] ;  /* 0x00000f0c04187981 */ /* 0x004ea8000c1e1100 */
[----:B-1----:R-:W-:Y:S04]  /*35e0*/  STG.E.U8 desc[UR14][R14.64+0x10], R19 ;  /* 0x000010130e007986 */ /* 0x002fe8000c10110e */
[----:B0-----:R-:W4:Y:S04]  /*35f0*/  LDG.E.U8 R18, desc[UR16][R4.64+0x10] ;  /* 0x0000101004127981 */ /* 0x001f28000c1e1100 */
[----:B------:R0:W-:Y:S04]  /*3600*/  STG.E.U8 desc[UR18][R14.64+0x11], R25 ;  /* 0x000011190e007986 */ /* 0x0001e8000c101112 */
[----:B------:R-:W5:Y:S04]  /*3610*/  LDG.E.U8 R28, desc[UR20][R4.64+0x11] ;  /* 0x00001114041c7981 */ /* 0x000f68000c1e1100 */
[----:B------:R-:W-:Y:S04]  /*3620*/  STG.E.U8 desc[UR22][R14.64+0x12], R27 ;  /* 0x0000121b0e007986 */ /* 0x000fe8000c101116 */
[----:B0-----:R-:W5:Y:S04]  /*3630*/  LDG.E.U8 R25, desc[UR24][R4.64+0x12] ;  /* 0x0000121804197981 */ /* 0x001f68000c1e1100 */
[----:B------:R-:W-:Y:S04]  /*3640*/  STG.E.U8 desc[UR6][R14.64+0x13], R29 ;  /* 0x0000131d0e007986 */ /* 0x000fe8000c101106 */
[----:B------:R-:W5:Y:S01]  /*3650*/  LDG.E.U8 R26, desc[UR8][R4.64+0x13] ;  /* 0x00001308041a7981 */ /* 0x000f62000c1e1100 */
[----:B------:R-:W-:-:S02]  /*3660*/  R2UR UR26, R16 ;  /* 0x00000000101a72ca */ /* 0x000fc400000e0000 */
[----:B------:R-:W-:Y:S01]  /*3670*/  R2UR UR27, R17 ;  /* 0x00000000111b72ca */ /* 0x000fe200000e0000 */
[----:B------:R-:W0:Y:S04]  /*3680*/  LDS.U8 R19, [R22+UR4+0x14] ;  /* 0x0000140416137984 */ /* 0x000e280008000000 */
[----:B------:R-:W-:Y:S04]  /*3690*/  LDS.U8 R27, [R22+UR4+0x17] ;  /* 0x00001704161b7984 */ /* 0x000fe80008000000 */
[----:B------:R-:W-:Y:S04]  /*36a0*/  LDS.U8 R29, [R22+UR4+0x19] ;  /* 0x00001904161d7984 */ /* 0x000fe80008000000 */
[----:B0-----:R-:W-:Y:S04]  /*36b0*/  STG.E.U8 desc[UR6][R14.64+0x14], R19 ;  /* 0x000014130e007986 */ /* 0x001fe8000c101106 */
[----:B---3--:R0:W-:Y:S04]  /*36c0*/  STS.U8 [R22+UR4+0xe], R23 ;  /* 0x00000e1716007988 */ /* 0x0081e80008000004 */
[----:B--2---:R-:W-:Y:S04]  /*36d0*/  STS.U8 [R22+UR4+0xf], R24 ;  /* 0x00000f1816007988 */ /* 0x004fe80008000004 */
[----:B------:R-:W1:Y:S04]  /*36e0*/  LDS.U8 R24, [R22+UR4+0x15] ;  /* 0x0000150416187984 */ /* 0x000e680008000000 */
[----:B0-----:R-:W2:Y:S04]  /*36f0*/  LDG.E.U8 R23, desc[UR8][R4.64+0x14] ;  /* 0x0000140804177981 */ /* 0x001ea8000c1e1100 */
[----:B----4-:R0:W-:Y:S04]  /*3700*/  STS.U8 [R22+UR4+0x10], R18 ;  /* 0x0000101216007988 */ /* 0x0101e80008000004 */
[----:B-----5:R-:W-:Y:S04]  /*3710*/  STS.U8 [R22+UR4+0x11], R28 ;  /* 0x0000111c16007988 */ /* 0x020fe80008000004 */
[----:B------:R-:W3:Y:S04]  /*3720*/  LDS.U8 R28, [R22+UR4+0x16] ;  /* 0x00001604161c7984 */ /* 0x000ee80008000000 */
[----:B------:R-:W-:Y:S04]  /*3730*/  STS.U8 [R22+UR4+0x12], R25 ;  /* 0x0000121916007988 */ /* 0x000fe80008000004 */
[----:B------:R-:W4:Y:S04]  /*3740*/  LDS.U8 R25, [R22+UR4+0x18] ;  /* 0x0000180416197984 */ /* 0x000f280008000000 */
[----:B------:R-:W-:Y:S04]  /*3750*/  STS.U8 [R22+UR4+0x13], R26 ;  /* 0x0000131a16007988 */ /* 0x000fe80008000004 */
[----:B-1----:R1:W-:Y:S04]  /*3760*/  STG.E.U8 desc[UR10][R14.64+0x15], R24 ;  /* 0x000015180e007986 */ /* 0x0023e8000c10110a */
[----:B0-----:R-:W5:Y:S04]  /*3770*/  LDG.E.U8 R18, desc[UR12][R4.64+0x15] ;  /* 0x0000150c04127981 */ /* 0x001f68000c1e1100 */
[----:B---3--:R-:W-:Y:S04]  /*3780*/  STG.E.U8 desc[UR14][R14.64+0x16], R28 ;  /* 0x0000161c0e007986 */ /* 0x008fe8000c10110e */
[----:B-1----:R-:W3:Y:S04]  /*3790*/  LDG.E.U8 R24, desc[UR16][R4.64+0x16] ;  /* 0x0000161004187981 */ /* 0x002ee8000c1e1100 */
[----:B------:R0:W-:Y:S04]  /*37a0*/  STG.E.U8 desc[UR18][R14.64+0x17], R27 ;  /* 0x0000171b0e007986 */ /* 0x0001e8000c101112 */
[----:B------:R-:W-:Y:S04]  /*37b0*/  LDS.U8 R28, [R22+UR4+0x1d] ;  /* 0x00001d04161c7984 */ /* 0x000fe80008000000 */
[----:B0-----:R-:W3:Y:S04]  /*37c0*/  LDG.E.U8 R27, desc[UR20][R4.64+0x17] ;  /* 0x00001714041b7981 */ /* 0x001ee8000c1e1100 */
[----:B----4-:R-:W-:Y:S04]  /*37d0*/  STG.E.U8 desc[UR22][R14.64+0x18], R25 ;  /* 0x000018190e007986 */ /* 0x010fe8000c101116 */
[----:B------:R-:W4:Y:S04]  /*37e0*/  LDG.E.U8 R26, desc[UR24][R4.64+0x18] ;  /* 0x00001818041a7981 */ /* 0x000f28000c1e1100 */
[----:B------:R-:W-:Y:S04]  /*37f0*/  LDS.U8 R25, [R22+UR4+0x1e] ;  /* 0x00001e0416197984 */ /* 0x000fe80008000000 */
[----:B------:R-:W-:Y:S04]  /*3800*/  STG.E.U8 desc[UR6][R14.64+0x19], R29 ;  /* 0x0000191d0e007986 */ /* 0x000fe8000c101106 */
[----:B------:R-:W4:Y:S01]  /*3810*/  LDG.E.U8 R19, desc[UR26][R4.64+0x19] ;  /* 0x0000191a04137981 */ /* 0x000f22000c1e1100 */
[----:B------:R-:W-:-:S02]  /*3820*/  R2UR UR28, R16 ;  /* 0x00000000101c72ca */ /* 0x000fc400000e0000 */
[----:B------:R-:W-:Y:S01]  /*3830*/  R2UR UR29, R17 ;  /* 0x00000000111d72ca */ /* 0x000fe200000e0000 */
[----:B--2---:R-:W-:Y:S04]  /*3840*/  STS.U8 [R22+UR4+0x14], R23 ;  /* 0x0000141716007988 */ /* 0x004fe80008000004 */
[----:B------:R-:W-:Y:S04]  /*3850*/  LDS.U8 R23, [R22+UR4+0x1b] ;  /* 0x00001b0416177984 */ /* 0x000fe80008000000 */
[----:B-----5:R-:W-:Y:S04]  /*3860*/  STS.U8 [R22+UR4+0x15], R18 ;  /* 0x0000151216007988 */ /* 0x020fe80008000004 */
[----:B------:R-:W0:Y:S04]  /*3870*/  LDS.U8 R18, [R22+UR4+0x1a] ;  /* 0x00001a0416127984 */ /* 0x000e280008000000 */
[----:B---3--:R-:W-:Y:S04]  /*3880*/  STS.U8 [R22+UR4+0x16], R24 ;  /* 0x0000161816007988 */ /* 0x008fe80008000004 */
[----:B------:R-:W1:Y:S04]  /*3890*/  LDS.U8 R24, [R22+UR4+0x1c] ;  /* 0x00001c0416187984 */ /* 0x000e680008000000 */
[----:B----4-:R-:W-:Y:S04]  /*38a0*/  STS.U8 [R22+UR4+0x18], R26 ;  /* 0x0000181a16007988 */ /* 0x010fe80008000004 */
[----:B------:R-:W2:Y:S04]  /*38b0*/  LDS.U8 R26, [R22+UR4+0x1f] ;  /* 0x00001f04161a7984 */ /* 0x000ea80008000000 */
[----:B------:R3:W-:Y:S04]  /*38c0*/  STS.U8 [R22+UR4+0x17], R27 ;  /* 0x0000171b16007988 */ /* 0x0007e80008000004 */
[----:B0-----:R-:W-:Y:S04]  /*38d0*/  STG.E.U8 desc[UR6][R14.64+0x1a], R18 ;  /* 0x00001a120e007986 */ /* 0x001fe8000c101106 */
[----:B---3--:R-:W3:Y:S04]  /*38e0*/  LDG.E.U8 R27, desc[UR8][R4.64+0x1a] ;  /* 0x00001a08041b7981 */ /* 0x008ee8000c1e1100 */
[----:B------:R-:W-:Y:S04]  /*38f0*/  STG.E.U8 desc[UR10][R14.64+0x1b], R23 ;  /* 0x00001b170e007986 */ /* 0x000fe8000c10110a */
[----:B------:R-:W4:Y:S04]  /*3900*/  LDG.E.U8 R29, desc[UR12][R4.64+0x1b] ;  /* 0x00001b0c041d7981 */ /* 0x000f28000c1e1100 */
[----:B-1----:R0:W-:Y:S04]  /*3910*/  STG.E.U8 desc[UR14][R14.64+0x1c], R24 ;  /* 0x00001c180e007986 */ /* 0x0021e8000c10110e */
[----:B0-----:R-:W5:Y:S04]  /*3920*/  LDG.E.U8 R24, desc[UR16][R4.64+0x1c] ;  /* 0x00001c1004187981 */ /* 0x001f68000c1e1100 */
[----:B------:R-:W-:Y:S04]  /*3930*/  STG.E.U8 desc[UR18][R14.64+0x1d], R28 ;  /* 0x00001d1c0e007986 */ /* 0x000fe8000c101112 */
[----:B------:R-:W5:Y:S04]  /*3940*/  LDG.E.U8 R23, desc[UR20][R4.64+0x1d] ;  /* 0x00001d1404177981 */ /* 0x000f68000c1e1100 */
[----:B------:R0:W-:Y:S04]  /*3950*/  STG.E.U8 desc[UR22][R14.64+0x1e], R25 ;  /* 0x00001e190e007986 */ /* 0x0001e8000c101116 */
[----:B0-----:R-:W5:Y:S04]  /*3960*/  LDG.E.U8 R25, desc[UR24][R4.64+0x1e] ;  /* 0x00001e1804197981 */ /* 0x001f68000c1e1100 */
[----:B--2---:R0:W-:Y:S04]  /*3970*/  STG.E.U8 desc[UR26][R14.64+0x1f], R26 ;  /* 0x00001f1a0e007986 */ /* 0x0041e8000c10111a */
[----:B0-----:R-:W2:Y:S04]  /*3980*/  LDG.E.U8 R26, desc[UR28][R4.64+0x1f] ;  /* 0x00001f1c041a7981 */ /* 0x001ea8000c1e1100 */
[----:B------:R0:W-:Y:S02]  /*3990*/  STS.U8 [R22+UR4+0x19], R19 ;  /* 0x0000191316007988 */ /* 0x0001e40008000004 */
[----:B0-----:R-:W0:Y:S01]  /*39a0*/  LDC.64 R18, c[0x4][0x30] ;  /* 0x01000c00ff127b82 */ /* 0x001e220000000a00 */
[----:B------:R-:W-:Y:S01]  /*39b0*/  LOP3.LUT R21, R10, 0x7fff, R21, 0xf8, !PT ;  /* 0x00007fff0a157812 */ /* 0x000fe200078ef815 */
[----:B0-----:R-:W-:-:S05]  /*39c0*/  IMAD.WIDE.U32 R18, R13, 0x4, R18 ;  /* 0x000000040d127825 */ /* 0x001fca00078e0012 */
[----:B------:R1:W-:Y:S04]  /*39d0*/  STG.E desc[UR6][R18.64], R12 ;  /* 0x0000000c12007986 */ /* 0x0003e8000c101906 */
[----:B---3--:R1:W-:Y:S04]  /*39e0*/  STS.U8 [R22+UR4+0x1a], R27 ;  /* 0x00001a1b16007988 */ /* 0x0083e80008000004 */
[----:B----4-:R1:W-:Y:S04]  /*39f0*/  STS.U8 [R22+UR4+0x1b], R29 ;  /* 0x00001b1d16007988 */ /* 0x0103e80008000004 */
[----:B-----5:R1:W-:Y:S04]  /*3a00*/  STS.U8 [R22+UR4+0x1c], R24 ;  /* 0x00001c1816007988 */ /* 0x0203e80008000004 */
[----:B------:R1:W-:Y:S04]  /*3a10*/  STS.U8 [R22+UR4+0x1d], R23 ;  /* 0x00001d1716007988 */ /* 0x0003e80008000004 */
[----:B------:R1:W-:Y:S04]  /*3a20*/  STS.U8 [R22+UR4+0x1e], R25 ;  /* 0x00001e1916007988 */ /* 0x0003e80008000004 */
[----:B--2---:R1:W-:Y:S04]  /*3a30*/  STS.U8 [R22+UR4+0x1f], R26 ;  /* 0x00001f1a16007988 */ /* 0x0043e80008000004 */
[----:B------:R1:W-:Y:S02]  /*3a40*/  STS [R20], R21 ;  /* 0x0000001514007388 */ /* 0x0003e40000000800 */
.L_x_25:
[----:B------:R-:W-:Y:S05]  /*3a50*/  BSYNC.RECONVERGENT B1 ;  /* 0x0000000000017941 */ /* 0x000fea0003800200 */
.L_x_24:
[----:B------:R-:W-:Y:S06]  /*3a60*/  BAR.SYNC.DEFER_BLOCKING 0x0 ;  /* 0x0000000000007b1d */ /* 0x000fec0000010000 */
[----:B------:R-:W-:Y:S05]  /*3a70*/  @P1 BRA `(.L_x_34) ;  /* 0xffffffec00e01947 */ /* 0x000fea000383ffff */
[----:B------:R-:W-:-:S13]  /*3a80*/  ISETP.GT.AND P0, PT, R9, R6, PT ;  /* 0x000000060900720c */ /* 0x000fda0003f04270 */
[----:B------:R-:W-:Y:S05]  /*3a90*/  @P0 BRA `(.L_x_35) ;  /* 0xffffffec00a40947 */ /* 0x000fea000383ffff */
[----:B------:R-:W-:Y:S05]  /*3aa0*/  BSYNC.RECONVERGENT B0 ;  /* 0x0000000000007941 */ /* 0x000fea0003800200 */
.L_x_23:
[----:B------:R-:W2:Y:S01]  /*3ab0*/  LDC.64 R4, c[0x4][0x20] ;  /* 0x01000800ff047b82 */ /* 0x000ea20000000a00 */
[----:B------:R-:W4:Y:S01]  /*3ac0*/  LDCU UR6, c[0x0][0x380] ;  /* 0x00007000ff0677ac */ /* 0x000f220008000800 */
[C---:B------:R-:W-:Y:S01]  /*3ad0*/  IMAD.SHL.U32 R7, R2.reuse, 0x2000000, RZ ;  /* 0x0200000002077824 */ /* 0x040fe200078e00ff */
[----:B------:R-:W-:Y:S01]  /*3ae0*/  UMOV UR4, URZ ;  /* 0x000000ff00047c82 */ /* 0x000fe20008000000 */
[----:B----4-:R-:W-:Y:S01]  /*3af0*/  UIADD3 UR6, UPT, UPT, -UR6, URZ, URZ ;  /* 0x000000ff06067290 */ /* 0x010fe2000fffe1ff */
[----:B--2---:R-:W-:-:S11]  /*3b00*/  IMAD.WIDE.U32 R4, R2, 0x8000, R4 ;  /* 0x0000800002047825 */ /* 0x004fd600078e0004 */
.L_x_50:
[----:B--2-4-:R-:W2:Y:S01]  /*3b10*/  LDC R6, c[0x0][0x380] ;  /* 0x0000e000ff067b82 */ /* 0x014ea20000000800 */
[----:B------:R-:W-:Y:S01]  /*3b20*/  BSSY.RECONVERGENT B0, `(.L_x_36) ;  /* 0x00001e9000007945 */ /* 0x000fe20003800200 */
[----:B--2---:R-:W-:-:S04]  /*3b30*/  ISETP.GE.AND P0, PT, R6, 0x1, PT ;  /* 0x000000010600780c */ /* 0x004fc80003f06270 */
[----:B------:R-:W-:Y:S01]  /*3b40*/  ISETP.NE.OR P0, PT, R2, UR4, !P0 ;  /* 0x0000000402007c0c */ /* 0x000fe2000c705670 */
[----:B------:R-:W-:-:S04]  /*3b50*/  UIADD3 UR4, UPT, UPT, UR4, 0x1, URZ ;  /* 0x0000000104047890 */ /* 0x000fc8000fffe0ff */
[----:B------:R-:W-:-:S08]  /*3b60*/  UISETP.NE.AND UP1, UPT, UR4, 0x4, UPT ;  /* 0x000000040400788c */ /* 0x000fd0000bf25270 */
[----:B------:R-:W-:Y:S05]  /*3b70*/  @P0 BRA `(.L_x_37) ;  /* 0x0000001c008c0947 */ /* 0x000fea0003800000 */
[----:B-1-3--:R-:W1:Y:S01]  /*3b80*/  LDC.64 R18, c[0x4][0x8] ;  /* 0x01000200ff127b82 */ /* 0x00ae620000000a00 */
[----:B------:R-:W-:Y:S02]  /*3b90*/  R2UR UR8, R16 ;  /* 0x00000000100872ca */ /* 0x000fe400000e0000 */
[----:B------:R-:W-:-:S05]  /*3ba0*/  R2UR UR9, R17 ;  /* 0x00000000110972ca */ /* 0x000fca00000e0000 */
[----:B------:R-:W0:Y:S08]  /*3bb0*/  LDC.64 R8, c[0x4][0x38] ;  /* 0x01000e00ff087b82 */ /* 0x000e300000000a00 */
[----:B------:R-:W2:Y:S01]  /*3bc0*/  LDC.64 R10, c[0x4][0x10] ;  /* 0x01000400ff0a7b82 */ /* 0x000ea20000000a00 */
[----:B-1----:R-:W3:Y:S01]  /*3bd0*/  LDG.E R18, desc[UR8][R18.64] ;  /* 0x0000000812127981 */ /* 0x002ee2000c1e1900 */
[----:B------:R-:W-:-:S02]  /*3be0*/  R2UR UR10, R16 ;  /* 0x00000000100a72ca */ /* 0x000fc400000e0000 */
[----:B------:R-:W-:Y:S01]  /*3bf0*/  R2UR UR11, R17 ;  /* 0x00000000110b72ca */ /* 0x000fe200000e0000 */
[----:B0-----:R0:W5:-:S12]  /*3c00*/  LDG.E R15, desc[UR8][R8.64] ;  /* 0x00000008080f7981 */ /* 0x001158000c1e1900 */
[----:B--2---:R0:W5:Y:S01]  /*3c10*/  LDG.E R6, desc[UR10][R10.64] ;  /* 0x0000000a0a067981 */ /* 0x004162000c1e1900 */
[----:B---3--:R-:W-:-:S13]  /*3c20*/  ISETP.GE.AND P0, PT, R18, 0x1, PT ;  /* 0x000000011200780c */ /* 0x008fda0003f06270 */
[----:B0-----:R-:W-:Y:S05]  /*3c30*/  @!P0 BRA `(.L_x_38) ;  /* 0x0000001000148947 */ /* 0x001fea0003800000 */
[----:B------:R-:W-:-:S07]  /*3c40*/  IMAD.MOV.U32 R19, RZ, RZ, RZ ;  /* 0x000000ffff137224 */ /* 0x000fce00078e00ff */
.L_x_48:
[----:B------:R-:W0:Y:S01]  /*3c50*/  S2R R21, SR_CgaCtaId ;  /* 0x0000000000157919 */ /* 0x000e220000008800 */
[----:B------:R-:W-:Y:S01]  /*3c60*/  MOV R12, 0x400 ;  /* 0x00000400000c7802 */ /* 0x000fe20000000f00 */
[----:B------:R-:W-:Y:S01]  /*3c70*/  IMAD.IADD R14, R0, 0x1, R19 ;  /* 0x00000001000e7824 */ /* 0x000fe200078e0213 */
[----:B-----5:R-:W-:Y:S01]  /*3c80*/  ISETP.NE.AND P0, PT, R15, -0x1, PT ;  /* 0xffffffff0f00780c */ /* 0x020fe20003f05270 */
[----:B--2---:R-:W-:Y:S01]  /*3c90*/  IMAD.MOV.U32 R11, RZ, RZ, -0x1 ;  /* 0xffffffffff0b7424 */ /* 0x004fe200078e00ff */
[----:B------:R-:W-:Y:S04]  /*3ca0*/  BSSY.RECONVERGENT B1, `(.L_x_39) ;  /* 0x00000ed000017945 */ /* 0x000fe80003800200 */
[----:B------:R-:W-:Y:S01]  /*3cb0*/  BSSY.RELIABLE B2, `(.L_x_40) ;  /* 0x000001d000027945 */ /* 0x000fe20003800100 */
[----:B------:R-:W-:-:S04]  /*3cc0*/  SHF.R.U32.HI R13, RZ, 0x5, R14 ;  /* 0x00000005ff0d7819 */ /* 0x000fc8000001160e */
[----:B------:R-:W-:Y:S02]  /*3cd0*/  LOP3.LUT R22, R13, R0, RZ, 0xfc, !PT ;  /* 0x000000000d167212 */ /* 0x000fe400078efcff */
[----:B------:R-:W1:Y:S01]  /*3ce0*/  @P0 LDC.64 R8, c[0x4][0x38] ;  /* 0x01000e00ff080b82 */ /* 0x000e620000000a00 */
[----:B------:R-:W-:Y:S01]  /*3cf0*/  @P0 R2UR UR8, R16 ;  /* 0x00000000100802ca */ /* 0x000fe200000e0000 */
[----:B------:R-:W-:Y:S01]  /*3d00*/  @P0 VIADD R11, R15, 0x1 ;  /* 0x000000010f0b0836 */ /* 0x000fe20000000000 */
[----:B------:R-:W-:-:S03]  /*3d10*/  @P0 R2UR UR9, R17 ;  /* 0x00000000110902ca */ /* 0x000fc600000e0000 */
[----:B------:R-:W-:Y:S01]  /*3d20*/  IMAD.MOV.U32 R15, RZ, RZ, R11 ;  /* 0x000000ffff0f7224 */ /* 0x000fe200078e000b */
[----:B0-----:R-:W-:Y:S01]  /*3d30*/  LEA R20, R21, R12, 0x18 ;  /* 0x0000000c15147211 */ /* 0x001fe200078ec0ff */
[----:B------:R-:W-:-:S05]  /*3d40*/  VIADD R12, R12, 0x2000 ;  /* 0x000020000c0c7836 */ /* 0x000fca0000000000 */
[----:B------:R-:W0:Y:S01]  /*3d50*/  LDS R20, [R20+0x2000] ;  /* 0x0020000014147984 */ /* 0x000e220000000800 */
[----:B------:R-:W-:Y:S01]  /*3d60*/  LEA R12, R21, R12, 0x18 ;  /* 0x0000000c150c7211 */ /* 0x000fe200078ec0ff */
[----:B------:R-:W-:Y:S02]  /*3d70*/  IMAD.MOV.U32 R21, RZ, RZ, RZ ;  /* 0x000000ffff157224 */ /* 0x000fe400078e00ff */
[----:B-1----:R1:W-:Y:S01]  /*3d80*/  @P0 STG.E desc[UR8][R8.64], R11 ;  /* 0x0000000b08000986 */ /* 0x0023e2000c101908 */
[----:B0-----:R-:W-:-:S04]  /*3d90*/  SHF.R.U32.HI R10, RZ, 0xf, R20 ;  /* 0x0000000fff0a7819 */ /* 0x001fc80000011614 */
[----:B------:R-:W-:-:S13]  /*3da0*/  ISETP.NE.AND P0, PT, R10, R22, PT ;  /* 0x000000160a00720c */ /* 0x000fda0003f05270 */
[----:B-1----:R-:W-:Y:S05]  /*3db0*/  @!P0 BRA `(.L_x_41) ;  /* 0x0000000000308947 */ /* 0x002fea0003800000 */
[----:B------:R-:W-:Y:S01]  /*3dc0*/  BSSY.RELIABLE B3, `(.L_x_41) ;  /* 0x000000b000037945 */ /* 0x000fe20003800100 */
.L_x_43:
        /* <DEDUP_REMOVED lines=11> */
.L_x_41:
[----:B------:R-:W-:Y:S05]  /*3e80*/  BSYNC.RELIABLE B2 ;  /* 0x0000000000027941 */ /* 0x000fea0003800100 */
.L_x_40:
        /* <DEDUP_REMOVED lines=11> */
.L_x_42:
[----:B0-----:R-:W0:Y:S01]  /*3f40*/  LDC.64 R8, c[0x4][0x10] ;  /* 0x01000400ff087b82 */ /* 0x001e220000000a00 */
[----:B------:R-:W-:Y:S01]  /*3f50*/  R2UR UR8, R16 ;  /* 0x00000000100872ca */ /* 0x000fe200000e0000 */
[----:B------:R-:W-:Y:S01]  /*3f60*/  VIADD R6, R6, 0x1 ;  /* 0x0000000106067836 */ /* 0x000fe20000000000 */
[----:B------:R-:W-:Y:S01]  /*3f70*/  R2UR UR9, R17 ;  /* 0x00000000110972ca */ /* 0x000fe200000e0000 */
[----:B------:R-:W-:Y:S01]  /*3f80*/  BSSY.RECONVERGENT B4, `(.L_x_45) ;  /* 0x0000018000047945 */ /* 0x000fe20003800200 */
[----:B------:R-:W-:Y:S02]  /*3f90*/  IMAD.MOV.U32 R20, RZ, RZ, RZ ;  /* 0x000000ffff147224 */ /* 0x000fe400078e00ff */
[----:B------:R-:W-:Y:S02]  /*3fa0*/  IMAD.MOV.U32 R21, RZ, RZ, -0x1 ;  /* 0xffffffffff157424 */ /* 0x000fe400078e00ff */
[----:B------:R-:W-:-:S07]  /*3fb0*/  IMAD.MOV.U32 R23, RZ, RZ, RZ ;  /* 0x000000ffff177224 */ /* 0x000fce00078e00ff */
[----:B0-----:R0:W-:Y:S02]  /*3fc0*/  STG.E desc[UR8][R8.64], R6 ;  /* 0x0000000608007986 */ /* 0x0011e4000c101908 */
.L_x_47:
[----:B0-----:R-:W0:Y:S01]  /*3fd0*/  LDC.64 R8, c[0x4][0x30] ;  /* 0x01000c00ff087b82 */ /* 0x001e220000000a00 */
[----:B------:R-:W-:Y:S02]  /*3fe0*/  R2UR UR8, R16 ;  /* 0x00000000100872ca */ /* 0x000fe400000e0000 */
[----:B------:R-:W-:Y:S01]  /*3ff0*/  R2UR UR9, R17 ;  /* 0x00000000110972ca */ /* 0x000fe200000e0000 */
[----:B0-----:R-:W-:-:S12]  /*4000*/  IMAD.WIDE.U32 R10, R23, 0x4, R8 ;  /* 0x00000004170a7825 */ /* 0x001fd800078e0008 */
[----:B------:R-:W2:Y:S01]  /*4010*/  LDG.E R22, desc[UR8][R10.64] ;  /* 0x000000080a167981 */ /* 0x000ea2000c1e1900 */
[----:B------:R-:W-:Y:S01]  /*4020*/  IMAD.MOV.U32 R27, RZ, RZ, R23 ;  /* 0x000000ffff1b7224 */ /* 0x000fe200078e0017 */
        /* <DEDUP_REMOVED lines=13> */
.L_x_46:
[----:B------:R-:W-:Y:S05]  /*4100*/  BSYNC.RECONVERGENT B4 ;  /* 0x0000000000047941 */ /* 0x000fea0003800200 */
.L_x_45:
[C---:B------:R-:W-:Y:S01]  /*4110*/  IMAD R21, R27.reuse, 0x4, R12 ;  /* 0x000000041b157824 */ /* 0x040fe200078e020c */
[----:B------:R-:W0:Y:S01]  /*4120*/  S2UR UR7, SR_CgaCtaId ;  /* 0x00000000000779c3 */ /* 0x000e220000008800 */
[----:B------:R-:W-:Y:S01]  /*4130*/  UMOV UR5, 0x400 ;  /* 0x0000040000057882 */ /* 0x000fe20000000000 */
[----:B------:R-:W-:Y:S01]  /*4140*/  IMAD.WIDE.U32 R8, R27, 0x4, R8 ;  /* 0x000000041b087825 */ /* 0x000fe200078e0008 */
[----:B------:R-:W1:Y:S01]  /*4150*/  LDCU.64 UR8, c[0x4][0x18] ;  /* 0x01000300ff0877ac */ /* 0x000e620008000a00 */
[----:B------:R-:W2:Y:S01]  /*4160*/  LDS R22, [R21] ;  /* 0x0000000015167984 */ /* 0x000ea20000000800 */
[----:B------:R-:W-:Y:S01]  /*4170*/  R2UR UR10, R16 ;  /* 0x00000000100a72ca */ /* 0x000fe200000e0000 */
[----:B------:R-:W-:Y:S01]  /*4180*/  IMAD.SHL.U32 R10, R13, 0x8000, RZ ;  /* 0x000080000d0a7824 */ /* 0x000fe200078e00ff */
[----:B------:R-:W-:Y:S02]  /*4190*/  LOP3.LUT R13, R14, 0x7fffffe0, RZ, 0xc0, !PT ;  /* 0x7fffffe00e0d7812 */ /* 0x000fe400078ec0ff */
[----:B------:R-:W-:-:S02]  /*41a0*/  R2UR UR11, R17 ;  /* 0x00000000110b72ca */ /* 0x000fc400000e0000 */
[----:B------:R-:W-:Y:S01]  /*41b0*/  LOP3.LUT R11, R10, R3, RZ, 0xfc, !PT ;  /* 0x000000030a0b7212 */ /* 0x000fe200078efcff */
[----:B------:R-:W-:Y:S01]  /*41c0*/  IMAD.IADD R13, R0, 0x1, R13 ;  /* 0x00000001000d7824 */ /* 0x000fe200078e020d */
[C---:B------:R-:W-:Y:S02]  /*41d0*/  R2UR UR12, R16.reuse ;  /* 0x00000000100c72ca */ /* 0x040fe400000e0000 */
[C---:B------:R-:W-:Y:S02]  /*41e0*/  R2UR UR13, R17.reuse ;  /* 0x00000000110d72ca */ /* 0x040fe400000e0000 */
[----:B------:R-:W-:Y:S02]  /*41f0*/  R2UR UR14, R16 ;  /* 0x00000000100e72ca */ /* 0x000fe400000e0000 */
[----:B------:R-:W-:Y:S02]  /*4200*/  R2UR UR15, R17 ;  /* 0x00000000110f72ca */ /* 0x000fe400000e0000 */
[----:B-1----:R-:W-:-:S02]  /*4210*/  IADD3 R12, P1, PT, R13, UR8, RZ ;  /* 0x000000080d0c7c10 */ /* 0x002fc4000ff3e0ff */
[----:B------:R-:W-:Y:S01]  /*4220*/  R2UR UR16, R16 ;  /* 0x00000000101072ca */ /* 0x000fe200000e0000 */
[----:B0-----:R-:W-:Y:S01]  /*4230*/  ULEA UR5, UR7, UR5, 0x18 ;  /* 0x0000000507057291 */ /* 0x001fe2000f8ec0ff */
[----:B------:R-:W-:Y:S01]  /*4240*/  R2UR UR17, R17 ;  /* 0x00000000111172ca */ /* 0x000fe200000e0000 */
[----:B------:R-:W-:Y:S01]  /*4250*/  IMAD.X R13, RZ, RZ, UR9, P1 ;  /* 0x00000009ff0d7e24 */ /* 0x000fe200088e06ff */
[----:B--2---:R-:W-:Y:S02]  /*4260*/  LOP3.LUT R20, R22, 0x7fff, RZ, 0xc0, !PT ;  /* 0x00007fff16147812 */ /* 0x004fe400078ec0ff */
[--C-:B------:R-:W-:Y:S02]  /*4270*/  SHF.R.U32.HI R10, RZ, 0xa, R22.reuse ;  /* 0x0000000aff0a7819 */ /* 0x100fe40000011616 */
[----:B------:R-:W-:Y:S02]  /*4280*/  LOP3.LUT R22, R11, 0x7fff, R22, 0xf8, !PT ;  /* 0x00007fff0b167812 */ /* 0x000fe400078ef816 */
[----:B------:R-:W0:Y:S01]  /*4290*/  LDS.U8 R23, [R20+UR5] ;  /* 0x0000000514177984 */ /* 0x000e220008000000 */
[----:B------:R-:W-:-:S03]  /*42a0*/  LOP3.LUT R11, R10, 0x20000, RZ, 0xc0, !PT ;  /* 0x000200000a0b7812 */ /* 0x000fc600078ec0ff */
[----:B------:R-:W1:Y:S02]  /*42b0*/  LDS.U8 R25, [R20+UR5+0x1] ;  /* 0x0000010514197984 */ /* 0x000e640008000000 */
[----:B------:R-:W-:Y:S02]  /*42c0*/  IMAD.IADD R11, R0, 0x1, R11 ;  /* 0x00000001000b7824 */ /* 0x000fe400078e020b */
[----:B------:R-:W2:Y:S03]  /*42d0*/  LDS.U8 R27, [R20+UR5+0x2] ;  /* 0x00000205141b7984 */ /* 0x000ea60008000000 */
[----:B------:R-:W-:Y:S01]  /*42e0*/  IADD3 R10, P0, PT, R11, UR8, RZ ;  /* 0x000000080b0a7c10 */ /* 0x000fe2000ff1e0ff */
[----:B------:R-:W3:Y:S01]  /*42f0*/  LDS.U8 R29, [R20+UR5+0x3] ;  /* 0x00000305141d7984 */ /* 0x000ee20008000000 */
[----:B------:R-:W-:-:S03]  /*4300*/  R2UR UR8, R16 ;  /* 0x00000000100872ca */ /* 0x000fc600000e0000 */
[----:B------:R-:W-:Y:S01]  /*4310*/  IMAD.X R11, RZ, RZ, UR9, P0 ;  /* 0x00000009ff0b7e24 */ /* 0x000fe200080e06ff */
[----:B------:R-:W-:-:S04]  /*4320*/  R2UR UR9, R17 ;  /* 0x00000000110972ca */ /* 0x000fc800000e0000 */
[----:B0-----:R0:W-:Y:S04]  /*4330*/  STG.E.U8 desc[UR10][R10.64], R23 ;  /* 0x000000170a007986 */ /* 0x0011e8000c10110a */
[----:B------:R-:W4:Y:S04]  /*4340*/  LDG.E.U8 R24, desc[UR12][R12.64] ;  /* 0x0000000c0c187981 */ /* 0x000f28000c1e1100 */
[----:B-1----:R-:W-:Y:S04]  /*4350*/  STG.E.U8 desc[UR14][R10.64+0x1], R25 ;  /* 0x000001190a007986 */ /* 0x002fe8000c10110e */
[----:B------:R-:W5:Y:S04]  /*4360*/  LDG.E.U8 R26, desc[UR16][R12.64+0x1] ;  /* 0x000001100c1a7981 */ /* 0x000f68000c1e1100 */
[----:B--2---:R-:W-:Y:S04]  /*4370*/  STG.E.U8 desc[UR8][R10.64+0x2], R27 ;  /* 0x0000021b0a007986 */ /* 0x004fe8000c101108 */
[----:B------:R-:W2:Y:S04]  /*4380*/  LDG.E.U8 R28, desc[UR10][R12.64+0x2] ;  /* 0x0000020a0c1c7981 */ /* 0x000ea8000c1e1100 */
[----:B---3--:R-:W-:Y:S04]  /*4390*/  STG.E.U8 desc[UR12][R10.64+0x3], R29 ;  /* 0x0000031d0a007986 */ /* 0x008fe8000c10110c */
[----:B0-----:R-:W3:Y:S04]  /*43a0*/  LDG.E.U8 R23, desc[UR14][R12.64+0x3] ;  /* 0x0000030e0c177981 */ /* 0x001ee8000c1e1100 */
[----:B------:R-:W0:Y:S04]  /*43b0*/  LDS.U8 R25, [R20+UR5+0x4] ;  /* 0x0000040514197984 */ /* 0x000e280008000000 */
[----:B------:R-:W1:Y:S04]  /*43c0*/  LDS.U8 R29, [R20+UR5+0x5] ;  /* 0x00000505141d7984 */ /* 0x000e680008000000 */
[----:B0-----:R-:W-:Y:S04]  /*43d0*/  STG.E.U8 desc[UR8][R10.64+0x4], R25 ;  /* 0x000004190a007986 */ /* 0x001fe8000c101108 */
[----:B------:R-:W3:Y:S04]  /*43e0*/  LDG.E.U8 R27, desc[UR10][R12.64+0x4] ;  /* 0x0000040a0c1b7981 */ /* 0x000ee8000c1e1100 */
[----:B-1----:R-:W-:Y:S04]  /*43f0*/  STG.E.U8 desc[UR12][R10.64+0x5], R29 ;  /* 0x0000051d0a007986 */ /* 0x002fe8000c10110c */
[----:B------:R-:W-:Y:S04]  /*4400*/  LDS.U8 R29, [R20+UR5+0x8] ;  /* 0x00000805141d7984 */ /* 0x000fe80008000000 */
[----:B----4-:R-:W-:Y:S04]  /*4410*/  STS.U8 [R20+UR5], R24 ;  /* 0x0000001814007988 */ /* 0x010fe80008000005 */
[----:B------:R-:W0:Y:S04]  /*4420*/  LDS.U8 R24, [R20+UR5+0x6] ;  /* 0x0000060514187984 */ /* 0x000e280008000000 */
[----:B-----5:R-:W-:Y:S04]  /*4430*/  STS.U8 [R20+UR5+0x1], R26 ;  /* 0x0000011a14007988 */ /* 0x020fe80008000005 */
[----:B--2---:R-:W-:Y:S04]  /*4440*/  STS.U8 [R20+UR5+0x2], R28 ;  /* 0x0000021c14007988 */ /* 0x004fe80008000005 */
[----:B------:R-:W1:Y:S04]  /*4450*/  LDS.U8 R28, [R20+UR5+0x7] ;  /* 0x00000705141c7984 */ /* 0x000e680008000000 */
[----:B---3--:R2:W-:Y:S04]  /*4460*/  STS.U8 [R20+UR5+0x3], R23 ;  /* 0x0000031714007988 */ /* 0x0085e80008000005 */
[----:B--2---:R-:W2:Y:S04]  /*4470*/  LDG.E.U8 R23, desc[UR14][R12.64+0x5] ;  /* 0x0000050e0c177981 */ /* 0x004ea8000c1e1100 */
[----:B0-----:R-:W-:Y:S04]  /*4480*/  STG.E.U8 desc[UR8][R10.64+0x6], R24 ;  /* 0x000006180a007986 */ /* 0x001fe8000c101108 */
[----:B------:R-:W3:Y:S04]  /*4490*/  LDG.E.U8 R26, desc[UR10][R12.64+0x6] ;  /* 0x0000060a0c1a7981 */ /* 0x000ee8000c1e1100 */
[----:B------:R-:W-:Y:S04]  /*44a0*/  LDS.U8 R24, [R20+UR5+0xa] ;  /* 0x00000a0514187984 */ /* 0x000fe80008000000 */
[----:B-1----:R-:W-:Y:S04]  /*44b0*/  STG.E.U8 desc[UR12][R10.64+0x7], R28 ;  /* 0x0000071c0a007986 */ /* 0x002fe8000c10110c */
[----:B------:R-:W4:Y:S04]  /*44c0*/  LDG.E.U8 R25, desc[UR14][R12.64+0x7] ;  /* 0x0000070e0c197981 */ /* 0x000f28000c1e1100 */
[----:B------:R-:W-:Y:S04]  /*44d0*/  STG.E.U8 desc[UR8][R10.64+0x8], R29 ;  /* 0x0000081d0a007986 */ /* 0x000fe8000c101108 */
[----:B------:R-:W-:Y:S04]  /*44e0*/  STS.U8 [R20+UR5+0x4], R27 ;  /* 0x0000041b14007988 */ /* 0x000fe80008000005 */
[----:B------:R-:W0:Y:S04]  /*44f0*/  LDS.U8 R27, [R20+UR5+0x9] ;  /* 0x00000905141b7984 */ /* 0x000e280008000000 */
[----:B------:R-:W1:Y:S04]  /*4500*/  LDS.U8 R28, [R20+UR5+0xb] ;  /* 0x00000b05141c7984 */ /* 0x000e680008000000 */
[----:B--2---:R2:W-:Y:S04]  /*4510*/  STS.U8 [R20+UR5+0x5], R23 ;  /* 0x0000051714007988 */ /* 0x0045e80008000005 */
[----:B--2---:R-:W2:Y:S04]  /*4520*/  LDG.E.U8 R23, desc[UR10][R12.64+0x8] ;  /* 0x0000080a0c177981 */ /* 0x004ea8000c1e1100 */
[----:B0-----:R-:W-:Y:S04]  /*4530*/  STG.E.U8 desc[UR12][R10.64+0x9], R27 ;  /* 0x0000091b0a007986 */ /* 0x001fe8000c10110c */
[----:B---3--:R-:W-:Y:S04]  /*4540*/  STS.U8 [R20+UR5+0x6], R26 ;  /* 0x0000061a14007988 */ /* 0x008fe80008000005 */
[----:B------:R-:W-:Y:S04]  /*4550*/  LDS.U8 R27, [R20+UR5+0xd] ;  /* 0x00000d05141b7984 */ /* 0x000fe80008000000 */
[----:B----4-:R0:W-:Y:S04]  /*4560*/  STS.U8 [R20+UR5+0x7], R25 ;  /* 0x0000071914007988 */ /* 0x0101e80008000005 */
[----:B0-----:R-:W3:Y:S04]  /*4570*/  LDG.E.U8 R25, desc[UR14][R12.64+0x9] ;  /* 0x0000090e0c197981 */ /* 0x001ee8000c1e1100 */
[----:B------:R-:W-:Y:S04]  /*4580*/  STG.E.U8 desc[UR8][R10.64+0xa], R24 ;  /* 0x00000a180a007986 */ /* 0x000fe8000c101108 */
[----:B------:R-:W4:Y:S04]  /*4590*/  LDG.E.U8 R26, desc[UR16][R12.64+0xa] ;  /* 0x00000a100c1a7981 */ /* 0x000f28000c1e1100 */
[----:B-1----:R-:W-:Y:S04]  /*45a0*/  STG.E.U8 desc[UR10][R10.64+0xb], R28 ;  /* 0x00000b1c0a007986 */ /* 0x002fe8000c10110a */
[----:B------:R-:W5:Y:S04]  /*45b0*/  LDG.E.U8 R29, desc[UR12][R12.64+0xb] ;  /* 0x00000b0c0c1d7981 */ /* 0x000f68000c1e1100 */
[----:B------:R-:W-:Y:S04]  /*45c0*/  LDS.U8 R24, [R20+UR5+0xe] ;  /* 0x00000e0514187984 */ /* 0x000fe80008000000 */
[----:B------:R-:W-:Y:S01]  /*45d0*/  LDS.U8 R28, [R20+UR5+0xf] ;  /* 0x00000f05141c7984 */ /* 0x000fe20008000000 */
[----:B------:R-:W-:-:S02]  /*45e0*/  R2UR UR18, R16 ;  /* 0x00000000101272ca */ /* 0x000fc400000e0000 */
[----:B------:R-:W-:Y:S01]  /*45f0*/  R2UR UR19, R17 ;  /* 0x00000000111372ca */ /* 0x000fe200000e0000 */
[----:B--2---:R-:W-:Y:S04]  /*4600*/  STS.U8 [R20+UR5+0x8], R23 ;  /* 0x0000081714007988 */ /* 0x004fe80008000005 */
[----:B------:R-:W0:Y:S04]  /*4610*/  LDS.U8 R23, [R20+UR5+0xc] ;  /* 0x00000c0514177984 */ /* 0x000e280008000000 */
[----:B---3--:R1:W-:Y:S04]  /*4620*/  STS.U8 [R20+UR5+0x9], R25 ;  /* 0x0000091914007988 */ /* 0x0083e80008000005 */
[----:B0-----:R-:W-:Y:S04]  /*4630*/  STG.E.U8 desc[UR8][R10.64+0xc], R23 ;  /* 0x00000c170a007986 */ /* 0x001fe8000c101108 */
[----:B-1----:R-:W2:Y:S04]  /*4640*/  LDG.E.U8 R25, desc[UR10][R12.64+0xc] ;  /* 0x00000c0a0c197981 */ /* 0x002ea8000c1e1100 */
[----:B-----5:R0:W-:Y:S04]  /*4650*/  STS.U8 [R20+UR5+0xb], R29 ;  /* 0x00000b1d14007988 */ /* 0x0201e80008000005 */
[----:B------:R-:W-:Y:S04]  /*4660*/  STG.E.U8 desc[UR12][R10.64+0xd], R27 ;  /* 0x00000d1b0a007986 */ /* 0x000fe8000c10110c */
[----:B0-----:R-:W3:Y:S04]  /*4670*/  LDG.E.U8 R29, desc[UR14][R12.64+0xd] ;  /* 0x00000d0e0c1d7981 */ /* 0x001ee8000c1e1100 */
[----:B----4-:R0:W-:Y:S04]  /*4680*/  STS.U8 [R20+UR5+0xa], R26 ;  /* 0x00000a1a14007988 */ /* 0x0101e80008000005 */
[----:B------:R-:W-:Y:S04]  /*4690*/  STG.E.U8 desc[UR16][R10.64+0xe], R24 ;  /* 0x00000e180a007986 */ /* 0x000fe8000c101110 */
[----:B------:R-:W-:Y:S04]  /*46a0*/  LDS.U8 R24, [R20+UR5+0x12] ;  /* 0x0000120514187984 */ /* 0x000fe80008000000 */
[----:B0-----:R-:W4:Y:S04]  /*46b0*/  LDG.E.U8 R26, desc[UR18][R12.64+0xe] ;  /* 0x00000e120c1a7981 */ /* 0x001f28000c1e1100 */
[----:B------:R-:W-:Y:S04]  /*46c0*/  STG.E.U8 desc[UR8][R10.64+0xf], R28 ;  /* 0x00000f1c0a007986 */ /* 0x000fe8000c101108 */
[----:B------:R-:W5:Y:S04]  /*46d0*/  LDG.E.U8 R23, desc[UR10][R12.64+0xf] ;  /* 0x00000f0a0c177981 */ /* 0x000f68000c1e1100 */
[----:B------:R-:W-:Y:S04]  /*46e0*/  LDS.U8 R28, [R20+UR5+0x13] ;  /* 0x00001305141c7984 */ /* 0x000fe80008000000 */
[----:B--2---:R-:W-:Y:S04]  /*46f0*/  STS.U8 [R20+UR5+0xc], R25 ;  /* 0x00000c1914007988 */ /* 0x004fe80008000005 */
[----:B------:R-:W0:Y:S04]  /*4700*/  LDS.U8 R25, [R20+UR5+0x10] ;  /* 0x0000100514197984 */ /* 0x000e280008000000 */
[----:B---3--:R-:W-:Y:S04]  /*4710*/  STS.U8 [R20+UR5+0xd], R29 ;  /* 0x00000d1d14007988 */ /* 0x008fe80008000005 */
[----:B------:R-:W1:Y:S04]  /*4720*/  LDS.U8 R29, [R20+UR5+0x11] ;  /* 0x00001105141d7984 */ /* 0x000e680008000000 */
[----:B-----5:R2:W-:Y:S04]  /*4730*/  STS.U8 [R20+UR5+0xf], R23 ;  /* 0x00000f1714007988 */ /* 0x0205e80008000005 */
[----:B0-----:R-:W-:Y:S04]  /*4740*/  STG.E.U8 desc[UR8][R10.64+0x10], R25 ;  /* 0x000010190a007986 */ /* 0x001fe8000c101108 */
[----:B------:R-:W3:Y:S04]  /*4750*/  LDG.E.U8 R27, desc[UR10][R12.64+0x10] ;  /* 0x0000100a0c1b7981 */ /* 0x000ee8000c1e1100 */
[----:B-1----:R-:W-:Y:S04]  /*4760*/  STG.E.U8 desc[UR12][R10.64+0x11], R29 ;  /* 0x0000111d0a007986 */ /* 0x002fe8000c10110c */
[----:B--2---:R-:W2:Y:S04]  /*4770*/  LDG.E.U8 R23, desc[UR14][R12.64+0x11] ;  /* 0x0000110e0c177981 */ /* 0x004ea8000c1e1100 */
[----:B----4-:R0:W-:Y:S04]  /*4780*/  STS.U8 [R20+UR5+0xe], R26 ;  /* 0x00000e1a14007988 */ /* 0x0101e80008000005 */
[----:B------:R-:W-:Y:S04]  /*4790*/  STG.E.U8 desc[UR16][R10.64+0x12], R24 ;  /* 0x000012180a007986 */ /* 0x000fe8000c101110 */
[----:B------:R-:W-:Y:S04]  /*47a0*/  LDS.U8 R29, [R20+UR5+0x15] ;  /* 0x00001505141d7984 */ /* 0x000fe80008000000 */
[----:B0-----:R-:W4:Y:S04]  /*47b0*/  LDG.E.U8 R26, desc[UR18][R12.64+0x12] ;  /* 0x000012120c1a7981 */ /* 0x001f28000c1e1100 */
[----:B------:R-:W-:Y:S04]  /*47c0*/  STG.E.U8 desc[UR8][R10.64+0x13], R28 ;  /* 0x0000131c0a007986 */ /* 0x000fe8000c101108 */
[----:B------:R-:W5:Y:S04]  /*47d0*/  LDG.E.U8 R25, desc[UR10][R12.64+0x13] ;  /* 0x0000130a0c197981 */ /* 0x000f68000c1e1100 */
[----:B------:R-:W-:Y:S04]  /*47e0*/  LDS.U8 R24, [R20+UR5+0x16] ;  /* 0x0000160514187984 */ /* 0x000fe80008000000 */
[----:B------:R-:W-:Y:S01]  /*47f0*/  LDS.U8 R28, [R20+UR5+0x17] ;  /* 0x00001705141c7984 */ /* 0x000fe20008000000 */
[----:B------:R-:W-:-:S02]  /*4800*/  R2UR UR20, R16 ;  /* 0x00000000101472ca */ /* 0x000fc400000e0000 */
[----:B------:R-:W-:Y:S01]  /*4810*/  R2UR UR21, R17 ;  /* 0x00000000111572ca */ /* 0x000fe200000e0000 */
[----:B--2---:R-:W-:Y:S04]  /*4820*/  STS.U8 [R20+UR5+0x11], R23 ;  /* 0x0000111714007988 */ /* 0x004fe80008000005 */
[----:B------:R-:W0:Y:S04]  /*4830*/  LDS.U8 R23, [R20+UR5+0x14] ;  /* 0x0000140514177984 */ /* 0x000e280008000000 */
[----:B-----5:R1:W-:Y:S04]  /*4840*/  STS.U8 [R20+UR5+0x13], R25 ;  /* 0x0000131914007988 */ /* 0x0203e80008000005 */
[----:B0-----:R-:W-:Y:S04]  /*4850*/  STG.E.U8 desc[UR8][R10.64+0x14], R23 ;  /* 0x000014170a007986 */ /* 0x001fe8000c101108 */
[----:B-1----:R-:W2:Y:S04]  /*4860*/  LDG.E.U8 R25, desc[UR10][R12.64+0x14] ;  /* 0x0000140a0c197981 */ /* 0x002ea8000c1e1100 */
[----:B---3--:R0:W-:Y:S04]  /*4870*/  STS.U8 [R20+UR5+0x10], R27 ;  /* 0x0000101b14007988 */ /* 0x0081e80008000005 */
[----:B------:R-:W-:Y:S04]  /*4880*/  STG.E.U8 desc[UR12][R10.64+0x15], R29 ;  /* 0x0000151d0a007986 */ /* 0x000fe8000c10110c */
[----:B----4-:R1:W-:Y:S04]  /*4890*/  STS.U8 [R20+UR5+0x12], R26 ;  /* 0x0000121a14007988 */ /* 0x0103e80008000005 */
[----:B0-----:R-:W3:Y:S04]  /*48a0*/  LDG.E.U8 R27, desc[UR14][R12.64+0x15] ;  /* 0x0000150e0c1b7981 */ /* 0x001ee8000c1e1100 */
[----:B------:R-:W-:Y:S04]  /*48b0*/  STG.E.U8 desc[UR16][R10.64+0x16], R24 ;  /* 0x000016180a007986 */ /* 0x000fe8000c101110 */
[----:B-1----:R-:W4:Y:S04]  /*48c0*/  LDG.E.U8 R26, desc[UR18][R12.64+0x16] ;  /* 0x000016120c1a7981 */ /* 0x002f28000c1e1100 */
        /* <DEDUP_REMOVED lines=8> */
[----:B---3--:R-:W-:Y:S04]  /*4950*/  STS.U8 [R20+UR5+0x15], R27 ;  /* 0x0000151b14007988 */ /* 0x008fe80008000005 */
[----:B------:R-:W1:Y:S04]  /*4960*/  LDS.U8 R27, [R20+UR5+0x19] ;  /* 0x00001905141b7984 */ /* 0x000e680008000000 */
[----:B-----5:R2:W-:Y:S04]  /*4970*/  STS.U8 [R20+UR5+0x17], R23 ;  /* 0x0000171714007988 */ /* 0x0205e80008000005 */
[----:B0-----:R-:W-:Y:S04]  /*4980*/  STG.E.U8 desc[UR8][R10.64+0x18], R25 ;  /* 0x000018190a007986 */ /* 0x001fe8000c101108 */
[----:B--2---:R-:W2:Y:S04]  /*4990*/  LDG.E.U8 R23, desc[UR10][R12.64+0x18] ;  /* 0x0000180a0c177981 */ /* 0x004ea8000c1e1100 */
[----:B----4-:R0:W-:Y:S04]  /*49a0*/  STS.U8 [R20+UR5+0x16], R26 ;  /* 0x0000161a14007988 */ /* 0x0101e80008000005 */
[----:B-1----:R-:W-:Y:S04]  /*49b0*/  STG.E.U8 desc[UR12][R10.64+0x19], R27 ;  /* 0x0000191b0a007986 */ /* 0x002fe8000c10110c */
[----:B------:R-:W3:Y:S04]  /*49c0*/  LDG.E.U8 R29, desc[UR14][R12.64+0x19] ;  /* 0x0000190e0c1d7981 */ /* 0x000ee8000c1e1100 */
[----:B------:R-:W-:Y:S04]  /*49d0*/  STG.E.U8 desc[UR16][R10.64+0x1a], R24 ;  /* 0x00001a180a007986 */ /* 0x000fe8000c101110 */
[----:B0-----:R-:W4:Y:S04]  /*49e0*/  LDG.E.U8 R26, desc[UR18][R12.64+0x1a] ;  /* 0x00001a120c1a7981 */ /* 0x001f28000c1e1100 */
[----:B------:R-:W-:Y:S04]  /*49f0*/  STG.E.U8 desc[UR20][R10.64+0x1b], R28 ;  /* 0x00001b1c0a007986 */ /* 0x000fe8000c101114 */
[----:B------:R-:W5:Y:S04]  /*4a00*/  LDG.E.U8 R25, desc[UR22][R12.64+0x1b] ;  /* 0x00001b160c197981 */ /* 0x000f68000c1e1100 */
[----:B------:R-:W-:Y:S04]  /*4a10*/  LDS.U8 R27, [R20+UR5+0x1d] ;  /* 0x00001d05141b7984 */ /* 0x000fe80008000000 */
[----:B------:R-:W-:Y:S04]  /*4a20*/  LDS.U8 R24, [R20+UR5+0x1e] ;  /* 0x00001e0514187984 */ /* 0x000fe80008000000 */
[----:B------:R-:W-:Y:S04]  /*4a30*/  LDS.U8 R28, [R20+UR5+0x1f] ;  /* 0x00001f05141c7984 */ /* 0x000fe80008000000 */
[----:B--2---:R-:W-:Y:S04]  /*4a40*/  STS.U8 [R20+UR5+0x18], R23 ;  /* 0x0000181714007988 */ /* 0x004fe80008000005 */
[----:B------:R-:W0:Y:S04]  /*4a50*/  LDS.U8 R23, [R20+UR5+0x1c] ;  /* 0x00001c0514177984 */ /* 0x000e280008000000 */
[----:B---3--:R-:W-:Y:S04]  /*4a60*/  STS.U8 [R20+UR5+0x19], R29 ;  /* 0x0000191d14007988 */ /* 0x008fe80008000005 */
[----:B----4-:R-:W-:Y:S04]  /*4a70*/  STS.U8 [R20+UR5+0x1a], R26 ;  /* 0x00001a1a14007988 */ /* 0x010fe80008000005 */
[----:B-----5:R1:W-:Y:S04]  /*4a80*/  STS.U8 [R20+UR5+0x1b], R25 ;  /* 0x00001b1914007988 */ /* 0x0203e80008000005 */
[----:B0-----:R0:W-:Y:S04]  /*4a90*/  STG.E.U8 desc[UR8][R10.64+0x1c], R23 ;  /* 0x00001c170a007986 */ /* 0x0011e8000c101108 */
[----:B-1----:R-:W2:Y:S04]  /*4aa0*/  LDG.E.U8 R25, desc[UR10][R12.64+0x1c] ;  /* 0x00001c0a0c197981 */ /* 0x002ea8000c1e1100 */
[----:B------:R1:W-:Y:S04]  /*4ab0*/  STG.E.U8 desc[UR12][R10.64+0x1d], R27 ;  /* 0x00001d1b0a007986 */ /* 0x0003e8000c10110c */
[----:B------:R-:W3:Y:S04]  /*4ac0*/  LDG.E.U8 R29, desc[UR14][R12.64+0x1d] ;  /* 0x00001d0e0c1d7981 */ /* 0x000ee8000c1e1100 */
[----:B------:R1:W-:Y:S04]  /*4ad0*/  STG.E.U8 desc[UR16][R10.64+0x1e], R24 ;  /* 0x00001e180a007986 */ /* 0x0003e8000c101110 */
[----:B------:R-:W4:Y:S04]  /*4ae0*/  LDG.E.U8 R26, desc[UR18][R12.64+0x1e] ;  /* 0x00001e120c1a7981 */ /* 0x000f28000c1e1100 */
[----:B------:R1:W-:Y:S04]  /*4af0*/  STG.E.U8 desc[UR20][R10.64+0x1f], R28 ;  /* 0x00001f1c0a007986 */ /* 0x0003e8000c101114 */
[----:B0-----:R-:W5:Y:S04]  /*4b00*/  LDG.E.U8 R23, desc[UR22][R12.64+0x1f] ;  /* 0x00001f160c177981 */ /* 0x001f68000c1e1100 */
[----:B------:R1:W-:Y:S04]  /*4b10*/  STG.E desc[UR8][R8.64], R15 ;  /* 0x0000000f08007986 */ /* 0x0003e8000c101908 */
[----:B--2---:R1:W-:Y:S04]  /*4b20*/  STS.U8 [R20+UR5+0x1c], R25 ;  /* 0x00001c1914007988 */ /* 0x0043e80008000005 */
[----:B---3--:R1:W-:Y:S04]  /*4b30*/  STS.U8 [R20+UR5+0x1d], R29 ;  /* 0x00001d1d14007988 */ /* 0x0083e80008000005 */
[----:B----4-:R1:W-:Y:S04]  /*4b40*/  STS.U8 [R20+UR5+0x1e], R26 ;  /* 0x00001e1a14007988 */ /* 0x0103e80008000005 */
[----:B-----5:R1:W-:Y:S04]  /*4b50*/  STS.U8 [R20+UR5+0x1f], R23 ;  /* 0x00001f1714007988 */ /* 0x0203e80008000005 */
[----:B------:R1:W-:Y:S02]  /*4b60*/  STS [R21], R22 ;  /* 0x0000001615007388 */ /* 0x0003e40000000800 */
.L_x_44:
[----:B------:R-:W-:Y:S05]  /*4b70*/  BSYNC.RECONVERGENT B1 ;  /* 0x0000000000017941 */ /* 0x000fea0003800200 */
.L_x_39:
[----:B------:R-:W2:Y:S01]  /*4b80*/  S2UR UR7, SR_CgaCtaId ;  /* 0x00000000000779c3 */ /* 0x000ea20000008800 */
[----:B------:R-:W-:Y:S01]  /*4b90*/  UMOV UR5, 0x400 ;  /* 0x0000040000057882 */ /* 0x000fe20000000000 */
[C---:B01----:R-:W-:Y:S01]  /*4ba0*/  LOP3.LUT R9, R19.reuse, 0x1f, RZ, 0xc0, !PT ;  /* 0x0000001f13097812 */ /* 0x043fe200078ec0ff */
[----:B------:R-:W0:Y:S01]  /*4bb0*/  LDCU.64 UR8, c[0x4][0x20] ;  /* 0x01000400ff0877ac */ /* 0x000e220008000a00 */
[----:B------:R-:W-:Y:S01]  /*4bc0*/  VIADD R19, R19, 0x1 ;  /* 0x0000000113137836 */ /* 0x000fe20000000000 */
[----:B------:R-:W-:Y:S02]  /*4bd0*/  R2UR UR10, R16 ;  /* 0x00000000100a72ca */ /* 0x000fe400000e0000 */
[----:B------:R-:W-:Y:S02]  /*4be0*/  R2UR UR11, R17 ;  /* 0x00000000110b72ca */ /* 0x000fe400000e0000 */
[----:B0-----:R-:W-:Y:S01]  /*4bf0*/  IADD3 R8, P0, PT, R14, UR8, RZ ;  /* 0x000000080e087c10 */ /* 0x001fe2000ff1e0ff */
[----:B--2---:R-:W-:-:S06]  /*4c00*/  ULEA UR5, UR7, UR5, 0x18 ;  /* 0x0000000507057291 */ /* 0x004fcc000f8ec0ff */
[----:B------:R-:W-:Y:S01]  /*4c10*/  IADD3 R20, PT, PT, R20, UR5, R9 ;  /* 0x0000000514147c10 */ /* 0x000fe2000fffe009 */
[----:B------:R-:W-:-:S04]  /*4c20*/  IMAD.X R9, RZ, RZ, UR9, P0 ;  /* 0x00000009ff097e24 */ /* 0x000fc800080e06ff */
[----:B------:R-:W0:Y:S01]  /*4c30*/  LDS.U8 R11, [R20] ;  /* 0x00000000140b7984 */ /* 0x000e220000000000 */
[----:B------:R-:W1:Y:S02]  /*4c40*/  LDCU UR5, c[0x0][0x380] ;  /* 0x00007000ff0577ac */ /* 0x000e640008000800 */
[----:B-1----:R-:W-:Y:S01]  /*4c50*/  ISETP.NE.AND P0, PT, R19, UR5, PT ;  /* 0x0000000513007c0c */ /* 0x002fe2000bf05270 */
[----:B0-----:R2:W-:-:S12]  /*4c60*/  STG.E.U8 desc[UR10][R8.64], R11 ;  /* 0x0000000b08007986 */ /* 0x0015d8000c10110a */
[----:B------:R-:W-:Y:S05]  /*4c70*/  @!P0 BRA `(.L_x_37) ;  /* 0x0000000c004c8947 */ /* 0x000fea0003800000 */
[----:B------:R-:W-:Y:S05]  /*4c80*/  BRA `(.L_x_48) ;  /* 0xffffffec00f07947 */ /* 0x000fea000383ffff */
.L_x_38:
[----:B------:R-:W0:Y:S01]  /*4c90*/  S2UR UR5, SR_CgaCtaId ;  /* 0x00000000000579c3 */ /* 0x000e220000008800 */
[----:B------:R-:W-:Y:S01]  /*4ca0*/  UMOV UR7, 0x400 ;  /* 0x0000040000077882 */ /* 0x000fe20000000000 */
[----:B------:R-:W-:Y:S01]  /*4cb0*/  IMAD.MOV.U32 R14, RZ, RZ, R0 ;  /* 0x000000ffff0e7224 */ /* 0x000fe200078e0000 */
[----:B------:R-:W1:Y:S01]  /*4cc0*/  LDCU.64 UR10, c[0x4][0x18] ;  /* 0x01000300ff0a77ac */ /* 0x000e620008000a00 */
[----:B------:R-:W-:Y:S02]  /*4cd0*/  IMAD.MOV.U32 R18, RZ, RZ, R4 ;  /* 0x000000ffff127224 */ /* 0x000fe400078e0004 */
[----:B------:R-:W-:Y:S01]  /*4ce0*/  IMAD.MOV.U32 R21, RZ, RZ, R5 ;  /* 0x000000ffff157224 */ /* 0x000fe200078e0005 */
[----:B------:R-:W-:Y:S01]  /*4cf0*/  UMOV UR8, UR6 ;  /* 0x0000000600087c82 */ /* 0x000fe20008000000 */
[----:B------:R-:W-:Y:S01]  /*4d00*/  IMAD.MOV.U32 R20, RZ, RZ, R7 ;  /* 0x000000ffff147224 */ /* 0x000fe200078e0007 */
[----:B0-----:R-:W-:-:S03]  /*4d10*/  ULEA UR7, UR5, UR7, 0x18 ;  /* 0x0000000705077291 */ /* 0x001fc6000f8ec0ff */
[----:B------:R-:W-:-:S06]  /*4d20*/  UMOV UR5, URZ ;  /* 0x000000ff00057c82 */ /* 0x000fcc0008000000 */
[----:B-1----:R-:W0:Y:S03]  /*4d30*/  LDS R22, [UR7+0x2000] ;  /* 0x00200007ff167984 */ /* 0x002e260008000800 */
.L_x_49:
[----:B0-----:R-:W-:Y:S01]  /*4d40*/  LOP3.LUT R23, R22, 0x7fff, RZ, 0xc0, !PT ;  /* 0x00007fff16177812 */ /* 0x001fe200078ec0ff */
[----:B------:R-:W-:Y:S01]  /*4d50*/  IMAD.MOV.U32 R19, RZ, RZ, -0x1 ;  /* 0xffffffffff137424 */ /* 0x000fe200078e00ff */
[----:B-----5:R-:W-:Y:S02]  /*4d60*/  ISETP.NE.AND P0, PT, R15, -0x1, PT ;  /* 0xffffffff0f00780c */ /* 0x020fe40003f05270 */
[----:B------:R-:W-:Y:S01]  /*4d70*/  SHF.R.U32.HI R10, RZ, 0xa, R22 ;  /* 0x0000000aff0a7819 */ /* 0x000fe20000011616 */
[----:B-1----:R-:W0:Y:S01]  /*4d80*/  LDS.U8 R27, [R23+UR7] ;  /* 0x00000007171b7984 */ /* 0x002e220008000000 */
[----:B------:R-:W-:Y:S02]  /*4d90*/  LOP3.LUT R13, R14, 0x7fffffe0, RZ, 0xc0, !PT ;  /* 0x7fffffe00e0d7812 */ /* 0x000fe400078ec0ff */
[----:B------:R-:W-:Y:S01]  /*4da0*/  LOP3.LUT R11, R10, 0x20000, RZ, 0xc0, !PT ;  /* 0x000200000a0b7812 */ /* 0x000fe200078ec0ff */
[----:B------:R-:W1:Y:S01]  /*4db0*/  LDS.U8 R25, [R23+UR7+0x1] ;  /* 0x0000010717197984 */ /* 0x000e620008000000 */
[----:B------:R-:W-:Y:S01]  /*4dc0*/  R2UR UR14, R16 ;  /* 0x00000000100e72ca */ /* 0x000fe200000e0000 */
[C---:B------:R-:W-:Y:S01]  /*4dd0*/  IMAD.IADD R13, R0.reuse, 0x1, R13 ;  /* 0x00000001000d7824 */ /* 0x040fe200078e020d */
[----:B------:R-:W-:Y:S01]  /*4de0*/  R2UR UR15, R17 ;  /* 0x00000000110f72ca */ /* 0x000fe200000e0000 */
[----:B------:R-:W-:Y:S01]  /*4df0*/  IMAD.IADD R11, R0, 0x1, R11 ;  /* 0x00000001000b7824 */ /* 0x000fe200078e020b */
[C---:B------:R-:W-:Y:S01]  /*4e00*/  R2UR UR16, R16.reuse ;  /* 0x00000000101072ca */ /* 0x040fe200000e0000 */
[----:B------:R-:W2:Y:S01]  /*4e10*/  @P0 LDC.64 R8, c[0x4][0x38] ;  /* 0x01000e00ff080b82 */ /* 0x000ea20000000a00 */
[----:B------:R-:W-:Y:S01]  /*4e20*/  @P0 R2UR UR12, R16 ;  /* 0x00000000100c02ca */ /* 0x000fe200000e0000 */
[----:B------:R-:W-:Y:S01]  /*4e30*/  @P0 VIADD R19, R15, 0x1 ;  /* 0x000000010f130836 */ /* 0x000fe20000000000 */
[C---:B------:R-:W-:Y:S01]  /*4e40*/  @P0 R2UR UR13, R17.reuse ;  /* 0x00000000110d02ca */ /* 0x040fe200000e0000 */
[----:B------:R-:W-:Y:S01]  /*4e50*/  LDS.U8 R29, [R23+UR7+0x4] ;  /* 0x00000407171d7984 */ /* 0x000fe20008000000 */
[----:B------:R-:W-:-:S02]  /*4e60*/  R2UR UR17, R17 ;  /* 0x00000000111172ca */ /* 0x000fc400000e0000 */
[C---:B------:R-:W-:Y:S01]  /*4e70*/  R2UR UR18, R16.reuse ;  /* 0x00000000101272ca */ /* 0x040fe200000e0000 */
[----:B------:R-:W-:Y:S01]  /*4e80*/  LDS.U8 R15, [R23+UR7+0x5] ;  /* 0x00000507170f7984 */ /* 0x000fe20008000000 */
[----:B------:R-:W-:Y:S02]  /*4e90*/  R2UR UR19, R17 ;  /* 0x00000000111372ca */ /* 0x000fe400000e0000 */
[----:B------:R-:W-:Y:S01]  /*4ea0*/  IADD3 R10, P1, PT, R11, UR10, RZ ;  /* 0x0000000a0b0a7c10 */ /* 0x000fe2000ff3e0ff */
[----:B------:R-:W-:Y:S01]  /*4eb0*/  LDS.U8 R24, [R23+UR7+0x6] ;  /* 0x0000060717187984 */ /* 0x000fe20008000000 */
[----:B------:R-:W-:Y:S02]  /*4ec0*/  R2UR UR20, R16 ;  /* 0x00000000101472ca */ /* 0x000fe400000e0000 */
[----:B------:R-:W-:Y:S01]  /*4ed0*/  R2UR UR21, R17 ;  /* 0x00000000111572ca */ /* 0x000fe200000e0000 */
[----:B------:R-:W-:Y:S01]  /*4ee0*/  IMAD.X R11, RZ, RZ, UR11, P1 ;  /* 0x0000000bff0b7e24 */ /* 0x000fe200088e06ff */
[----:B------:R-:W-:-:S05]  /*4ef0*/  IADD3 R12, P2, PT, R13, UR10, RZ ;  /* 0x0000000a0d0c7c10 */ /* 0x000fca000ff5e0ff */
[----:B------:R-:W-:Y:S01]  /*4f00*/  IMAD.X R13, RZ, RZ, UR11, P2 ;  /* 0x0000000bff0d7e24 */ /* 0x000fe200090e06ff */
[----:B--2---:R-:W-:Y:S01]  /*4f10*/  @P0 STG.E desc[UR12][R8.64], R19 ;  /* 0x0000001308000986 */ /* 0x004fe2000c10190c */
[C---:B------:R-:W-:Y:S02]  /*4f20*/  R2UR UR22, R16.reuse ;  /* 0x00000000101672ca */ /* 0x040fe400000e0000 */
[----:B------:R-:W-:Y:S01]  /*4f30*/  R2UR UR23, R17 ;  /* 0x00000000111772ca */ /* 0x000fe200000e0000 */
[----:B------:R-:W-:Y:S04]  /*4f40*/  LDS.U8 R9, [R23+UR7+0x7] ;  /* 0x0000070717097984 */ /* 0x000fe80008000000 */
[----:B0-----:R-:W-:Y:S04]  /*4f50*/  STG.E.U8 desc[UR14][R10.64], R27 ;  /* 0x0000001b0a007986 */ /* 0x001fe8000c10110e */
[----:B------:R-:W2:Y:S04]  /*4f60*/  LDG.E.U8 R26, desc[UR16][R12.64] ;  /* 0x000000100c1a7981 */ /* 0x000ea8000c1e1100 */
[----:B-1----:R-:W-:Y:S04]  /*4f70*/  STG.E.U8 desc[UR18][R10.64+0x1], R25 ;  /* 0x000001190a007986 */ /* 0x002fe8000c101112 */
[----:B------:R-:W3:Y:S01]  /*4f80*/  LDG.E.U8 R28, desc[UR20][R12.64+0x1] ;  /* 0x000001140c1c7981 */ /* 0x000ee2000c1e1100 */
[----:B------:R-:W-:-:S02]  /*4f90*/  R2UR UR12, R16 ;  /* 0x00000000100c72ca */ /* 0x000fc400000e0000 */
[C---:B------:R-:W-:Y:S01]  /*4fa0*/  R2UR UR13, R17.reuse ;  /* 0x00000000110d72ca */ /* 0x040fe200000e0000 */
[----:B------:R-:W0:Y:S01]  /*4fb0*/  LDS.U8 R25, [R23+UR7+0x2] ;  /* 0x0000020717197984 */ /* 0x000e220008000000 */
[C---:B------:R-:W-:Y:S02]  /*4fc0*/  R2UR UR24, R16.reuse ;  /* 0x00000000101872ca */ /* 0x040fe400000e0000 */
[C---:B------:R-:W-:Y:S01]  /*4fd0*/  R2UR UR25, R17.reuse ;  /* 0x00000000111972ca */ /* 0x040fe200000e0000 */
[----:B------:R-:W1:Y:S01]  /*4fe0*/  LDS.U8 R27, [R23+UR7+0x3] ;  /* 0x00000307171b7984 */ /* 0x000e620008000000 */
[----:B------:R-:W-:Y:S02]  /*4ff0*/  R2UR UR26, R16 ;  /* 0x00000000101a72ca */ /* 0x000fe400000e0000 */
[----:B------:R-:W-:-:S05]  /*5000*/  R2UR UR27, R17 ;  /* 0x00000000111b72ca */ /* 0x000fca00000e0000 */
[----:B0-----:R-:W-:Y:S04]  /*5010*/  STG.E.U8 desc[UR12][R10.64+0x2], R25 ;  /* 0x000002190a007986 */ /* 0x001fe8000c10110c */
[----:B------:R-:W4:Y:S04]  /*5020*/  LDG.E.U8 R8, desc[UR14][R12.64+0x2] ;  /* 0x0000020e0c087981 */ /* 0x000f28000c1e1100 */
[----:B-1----:R-:W-:Y:S04]  /*5030*/  STG.E.U8 desc[UR16][R10.64+0x3], R27 ;  /* 0x0000031b0a007986 */ /* 0x002fe8000c101110 */
[----:B--2---:R-:W-:Y:S04]  /*5040*/  STS.U8 [R23+UR7], R26 ;  /* 0x0000001a17007988 */ /* 0x004fe80008000007 */
[----:B---3--:R0:W-:Y:S04]  /*5050*/  STS.U8 [R23+UR7+0x1], R28 ;  /* 0x0000011c17007988 */ /* 0x0081e80008000007 */
[----:B0-----:R-:W2:Y:S04]  /*5060*/  LDG.E.U8 R28, desc[UR18][R12.64+0x3] ;  /* 0x000003120c1c7981 */ /* 0x001ea8000c1e1100 */
[----:B------:R-:W-:Y:S04]  /*5070*/  STG.E.U8 desc[UR20][R10.64+0x4], R29 ;  /* 0x0000041d0a007986 */ /* 0x000fe8000c101114 */
[----:B------:R-:W3:Y:S04]  /*5080*/  LDG.E.U8 R26, desc[UR22][R12.64+0x4] ;  /* 0x000004160c1a7981 */ /* 0x000ee8000c1e1100 */
[----:B------:R0:W-:Y:S04]  /*5090*/  STG.E.U8 desc[UR24][R10.64+0x5], R15 ;  /* 0x0000050f0a007986 */ /* 0x0001e8000c101118 */
[----:B------:R-:W1:Y:S04]  /*50a0*/  LDS.U8 R29, [R23+UR7+0x8] ;  /* 0x00000807171d7984 */ /* 0x000e680008000000 */
[----:B0-----:R-:W3:Y:S04]  /*50b0*/  LDG.E.U8 R15, desc[UR26][R12.64+0x5] ;  /* 0x0000051a0c0f7981 */ /* 0x001ee8000c1e1100 */
[----:B------:R-:W-:Y:S04]  /*50c0*/  STG.E.U8 desc[UR12][R10.64+0x6], R24 ;  /* 0x000006180a007986 */ /* 0x000fe8000c10110c */
[----:B------:R-:W3:Y:S04]  /*50d0*/  LDG.E.U8 R25, desc[UR14][R12.64+0x6] ;  /* 0x0000060e0c197981 */ /* 0x000ee8000c1e1100 */
[----:B------:R-:W-:Y:S04]  /*50e0*/  STG.E.U8 desc[UR16][R10.64+0x7], R9 ;  /* 0x000007090a007986 */ /* 0x000fe8000c101110 */
[----:B------:R-:W3:Y:S04]  /*50f0*/  LDG.E.U8 R27, desc[UR18][R12.64+0x7] ;  /* 0x000007120c1b7981 */ /* 0x000ee8000c1e1100 */
[----:B------:R-:W-:Y:S04]  /*5100*/  LDS.U8 R24, [R23+UR7+0xb] ;  /* 0x00000b0717187984 */ /* 0x000fe80008000000 */
[----:B------:R-:W-:Y:S04]  /*5110*/  LDS.U8 R9, [R23+UR7+0xc] ;  /* 0x00000c0717097984 */ /* 0x000fe80008000000 */
[----:B-1----:R-:W-:Y:S01]  /*5120*/  STG.E.U8 desc[UR12][R10.64+0x8], R29 ;  /* 0x0000081d0a007986 */ /* 0x002fe2000c10110c */
[----:B------:R-:W-:-:S02]  /*5130*/  R2UR UR28, R16 ;  /* 0x00000000101c72ca */ /* 0x000fc400000e0000 */
[----:B------:R-:W-:Y:S01]  /*5140*/  R2UR UR29, R17 ;  /* 0x00000000111d72ca */ /* 0x000fe200000e0000 */
[----:B----4-:R-:W-:Y:S04]  /*5150*/  STS.U8 [R23+UR7+0x2], R8 ;  /* 0x0000020817007988 */ /* 0x010fe80008000007 */
[----:B------:R-:W-:Y:S04]  /*5160*/  LDS.U8 R8, [R23+UR7+0xd] ;  /* 0x00000d0717087984 */ /* 0x000fe80008000000 */
[----:B------:R-:W-:Y:S04]  /*5170*/  LDS.U8 R29, [R23+UR7+0x12] ;  /* 0x00001207171d7984 */ /* 0x000fe80008000000 */
[----:B--2---:R-:W-:Y:S04]  /*5180*/  STS.U8 [R23+UR7+0x3], R28 ;  /* 0x0000031c17007988 */ /* 0x004fe80008000007 */
[----:B------:R-:W0:Y:S04]  /*5190*/  LDS.U8 R28, [R23+UR7+0x9] ;  /* 0x00000907171c7984 */ /* 0x000e280008000000 */
[----:B---3--:R-:W-:Y:S04]  /*51a0*/  STS.U8 [R23+UR7+0x5], R15 ;  /* 0x0000050f17007988 */ /* 0x008fe80008000007 */
[----:B------:R-:W1:Y:S04]  /*51b0*/  LDS.U8 R15, [R23+UR7+0xa] ;  /* 0x00000a07170f7984 */ /* 0x000e680008000000 */
[----:B------:R2:W-:Y:S04]  /*51c0*/  STS.U8 [R23+UR7+0x4], R26 ;  /* 0x0000041a17007988 */ /* 0x0005e80008000007 */
[----:B--2---:R-:W2:Y:S04]  /*51d0*/  LDG.E.U8 R26, desc[UR14][R12.64+0x8] ;  /* 0x0000080e0c1a7981 */ /* 0x004ea8000c1e1100 */
[----:B0-----:R0:W-:Y:S04]  /*51e0*/  STG.E.U8 desc[UR16][R10.64+0x9], R28 ;  /* 0x0000091c0a007986 */ /* 0x0011e8000c101110 */
[----:B0-----:R-:W3:Y:S04]  /*51f0*/  LDG.E.U8 R28, desc[UR18][R12.64+0x9] ;  /* 0x000009120c1c7981 */ /* 0x001ee8000c1e1100 */
[----:B-1----:R0:W-:Y:S04]  /*5200*/  STG.E.U8 desc[UR20][R10.64+0xa], R15 ;  /* 0x00000a0f0a007986 */ /* 0x0021e8000c101114 */
[----:B0-----:R-:W4:Y:S04]  /*5210*/  LDG.E.U8 R15, desc[UR22][R12.64+0xa] ;  /* 0x00000a160c0f7981 */ /* 0x001f28000c1e1100 */
[----:B------:R0:W-:Y:S04]  /*5220*/  STG.E.U8 desc[UR24][R10.64+0xb], R24 ;  /* 0x00000b180a007986 */ /* 0x0001e8000c101118 */
[----:B------:R1:W-:Y:S04]  /*5230*/  STS.U8 [R23+UR7+0x7], R27 ;  /* 0x0000071b17007988 */ /* 0x0003e80008000007 */
[----:B0-----:R-:W4:Y:S04]  /*5240*/  LDG.E.U8 R24, desc[UR26][R12.64+0xb] ;  /* 0x00000b1a0c187981 */ /* 0x001f28000c1e1100 */
[----:B------:R-:W-:Y:S04]  /*5250*/  STG.E.U8 desc[UR12][R10.64+0xc], R9 ;  /* 0x00000c090a007986 */ /* 0x000fe8000c10110c */
[----:B-1----:R-:W4:Y:S04]  /*5260*/  LDG.E.U8 R27, desc[UR28][R12.64+0xc] ;  /* 0x00000c1c0c1b7981 */ /* 0x002f28000c1e1100 */
[----:B------:R0:W-:Y:S04]  /*5270*/  STS.U8 [R23+UR7+0x6], R25 ;  /* 0x0000061917007988 */ /* 0x0001e80008000007 */
[----:B------:R-:W-:Y:S04]  /*5280*/  STG.E.U8 desc[UR14][R10.64+0xd], R8 ;  /* 0x00000d080a007986 */ /* 0x000fe8000c10110e */
[----:B------:R-:W-:Y:S04]  /*5290*/  LDS.U8 R9, [R23+UR7+0x11] ;  /* 0x0000110717097984 */ /* 0x000fe80008000000 */
[----:B0-----:R-:W4:Y:S01]  /*52a0*/  LDG.E.U8 R25, desc[UR16][R12.64+0xd] ;  /* 0x00000d100c197981 */ /* 0x001f22000c1e1100 */
[----:B------:R-:W-:-:S02]  /*52b0*/  R2UR UR30, R16 ;  /* 0x00000000101e72ca */ /* 0x000fc400000e0000 */
[----:B------:R-:W-:Y:S01]  /*52c0*/  R2UR UR31, R17 ;  /* 0x00000000111f72ca */ /* 0x000fe200000e0000 */
[----:B------:R-:W-:Y:S04]  /*52d0*/  LDS.U8 R8, [R23+UR7+0x13] ;  /* 0x0000130717087984 */ /* 0x000fe80008000000 */
[----:B--2---:R-:W-:Y:S04]  /*52e0*/  STS.U8 [R23+UR7+0x8], R26 ;  /* 0x0000081a17007988 */ /* 0x004fe80008000007 */
[----:B------:R-:W0:Y:S04]  /*52f0*/  LDS.U8 R26, [R23+UR7+0xe] ;  /* 0x00000e07171a7984 */ /* 0x000e280008000000 */
[----:B---3--:R-:W-:Y:S04]  /*5300*/  STS.U8 [R23+UR7+0x9], R28 ;  /* 0x0000091c17007988 */ /* 0x008fe80008000007 */
[----:B------:R-:W1:Y:S04]  /*5310*/  LDS.U8 R28, [R23+UR7+0xf] ;  /* 0x00000f07171c7984 */ /* 0x000e680008000000 */
[----:B----4-:R-:W-:Y:S04]  /*5320*/  STS.U8 [R23+UR7+0xa], R15 ;  /* 0x00000a0f17007988 */ /* 0x010fe80008000007 */
[----:B------:R-:W2:Y:S04]  /*5330*/  LDS.U8 R15, [R23+UR7+0x10] ;  /* 0x00001007170f7984 */ /* 0x000ea80008000000 */
[----:B0-----:R-:W-:Y:S04]  /*5340*/  STG.E.U8 desc[UR12][R10.64+0xe], R26 ;  /* 0x00000e1a0a007986 */ /* 0x001fe8000c10110c */
[----:B------:R0:W-:Y:S04]  /*5350*/  STS.U8 [R23+UR7+0xb], R24 ;  /* 0x00000b1817007988 */ /* 0x0001e80008000007 */
[----:B0-----:R-:W3:Y:S04]  /*5360*/  LDG.E.U8 R24, desc[UR14][R12.64+0xe] ;  /* 0x00000e0e0c187981 */ /* 0x001ee8000c1e1100 */
[----:B-1----:R0:W-:Y:S04]  /*5370*/  STG.E.U8 desc[UR16][R10.64+0xf], R28 ;  /* 0x00000f1c0a007986 */ /* 0x0021e8000c101110 */
[----:B------:R1:W-:Y:S04]  /*5380*/  STS.U8 [R23+UR7+0xc], R27 ;  /* 0x00000c1b17007988 */ /* 0x0003e80008000007 */
[----:B0-----:R-:W4:Y:S04]  /*5390*/  LDG.E.U8 R28, desc[UR18][R12.64+0xf] ;  /* 0x00000f120c1c7981 */ /* 0x001f28000c1e1100 */
[----:B--2---:R-:W-:Y:S04]  /*53a0*/  STG.E.U8 desc[UR20][R10.64+0x10], R15 ;  /* 0x0000100f0a007986 */ /* 0x004fe8000c101114 */
[----:B------:R-:W2:Y:S04]  /*53b0*/  LDG.E.U8 R26, desc[UR22][R12.64+0x10] ;  /* 0x000010160c1a7981 */ /* 0x000ea8000c1e1100 */
[----:B------:R0:W-:Y:S04]  /*53c0*/  STG.E.U8 desc[UR24][R10.64+0x11], R9 ;  /* 0x000011090a007986 */ /* 0x0001e8000c101118 */
[----:B-1----:R-:W3:Y:S04]  /*53d0*/  LDG.E.U8 R27, desc[UR26][R12.64+0x11] ;  /* 0x0000111a0c1b7981 */ /* 0x002ee8000c1e1100 */
[----:B------:R-:W-:Y:S04]  /*53e0*/  STG.E.U8 desc[UR28][R10.64+0x12], R29 ;  /* 0x0000121d0a007986 */ /* 0x000fe8000c10111c */
[----:B0-----:R-:W3:Y:S04]  /*53f0*/  LDG.E.U8 R9, desc[UR30][R12.64+0x12] ;  /* 0x0000121e0c097981 */ /* 0x001ee8000c1e1100 */
[----:B------:R0:W-:Y:S04]  /*5400*/  STS.U8 [R23+UR7+0xd], R25 ;  /* 0x00000d1917007988 */ /* 0x0001e80008000007 */
[----:B------:R-:W-:Y:S04]  /*5410*/  STG.E.U8 desc[UR12][R10.64+0x13], R8 ;  /* 0x000013080a007986 */ /* 0x000fe8000c10110c */
[----:B------:R-:W1:Y:S04]  /*5420*/  LDS.U8 R15, [R23+UR7+0x14] ;  /* 0x00001407170f7984 */ /* 0x000e680008000000 */
[----:B0-----:R-:W3:Y:S04]  /*5430*/  LDG.E.U8 R25, desc[UR14][R12.64+0x13] ;  /* 0x0000130e0c197981 */ /* 0x001ee8000c1e1100 */
[----:B------:R-:W-:Y:S01]  /*5440*/  LDS.U8 R29, [R23+UR7+0x19] ;  /* 0x00001907171d7984 */ /* 0x000fe20008000000 */
[----:B------:R-:W-:-:S03]  /*5450*/  R2UR UR32, R16 ;  /* 0x00000000102072ca */ /* 0x000fc600000e0000 */
[----:B-1----:R-:W-:Y:S04]  /*5460*/  STG.E.U8 desc[UR12][R10.64+0x14], R15 ;  /* 0x0000140f0a007986 */ /* 0x002fe8000c10110c */
[----:B------:R-:W3:Y:S01]  /*5470*/  LDG.E.U8 R8, desc[UR14][R12.64+0x14] ;  /* 0x0000140e0c087981 */ /* 0x000ee2000c1e1100 */
[----:B------:R-:W-:-:S03]  /*5480*/  R2UR UR33, R17 ;  /* 0x00000000112172ca */ /* 0x000fc600000e0000 */
[----:B----4-:R-:W-:Y:S04]  /*5490*/  STS.U8 [R23+UR7+0xf], R28 ;  /* 0x00000f1c17007988 */ /* 0x010fe80008000007 */
[----:B------:R-:W0:Y:S04]  /*54a0*/  LDS.U8 R28, [R23+UR7+0x15] ;  /* 0x00001507171c7984 */ /* 0x000e280008000000 */
[----:B--2---:R-:W-:Y:S04]  /*54b0*/  STS.U8 [R23+UR7+0x10], R26 ;  /* 0x0000101a17007988 */ /* 0x004fe80008000007 */
[----:B------:R-:W1:Y:S04]  /*54c0*/  LDS.U8 R26, [R23+UR7+0x16] ;  /* 0x00001607171a7984 */ /* 0x000e680008000000 */
[----:B---3--:R-:W-:Y:S04]  /*54d0*/  STS.U8 [R23+UR7+0x11], R27 ;  /* 0x0000111b17007988 */ /* 0x008fe80008000007 */
[----:B------:R-:W2:Y:S04]  /*54e0*/  LDS.U8 R27, [R23+UR7+0x17] ;  /* 0x00001707171b7984 */ /* 0x000ea80008000000 */
[----:B------:R-:W-:Y:S04]  /*54f0*/  STS.U8 [R23+UR7+0x12], R9 ;  /* 0x0000120917007988 */ /* 0x000fe80008000007 */
[----:B------:R-:W3:Y:S04]  /*5500*/  LDS.U8 R9, [R23+UR7+0x18] ;  /* 0x0000180717097984 */ /* 0x000ee80008000000 */
[----:B------:R4:W-:Y:S04]  /*5510*/  STS.U8 [R23+UR7+0xe], R24 ;  /* 0x00000e1817007988 */ /* 0x0009e80008000007 */
[----:B0-----:R0:W-:Y:S04]  /*5520*/  STG.E.U8 desc[UR16][R10.64+0x15], R28 ;  /* 0x0000151c0a007986 */ /* 0x0011e8000c101110 */
[----:B----4-:R-:W4:Y:S04]  /*5530*/  LDG.E.U8 R24, desc[UR18][R12.64+0x15] ;  /* 0x000015120c187981 */ /* 0x010f28000c1e1100 */
[----:B-1----:R-:W-:Y:S04]  /*5540*/  STG.E.U8 desc[UR20][R10.64+0x16], R26 ;  /* 0x0000161a0a007986 */ /* 0x002fe8000c101114 */
[----:B0-----:R-:W4:Y:S04]  /*5550*/  LDG.E.U8 R28, desc[UR22][R12.64+0x16] ;  /* 0x000016160c1c7981 */ /* 0x001f28000c1e1100 */
[----:B------:R0:W-:Y:S04]  /*5560*/  STS.U8 [R23+UR7+0x13], R25 ;  /* 0x0000131917007988 */ /* 0x0001e80008000007 */
[----:B--2---:R-:W-:Y:S04]  /*5570*/  STG.E.U8 desc[UR24][R10.64+0x17], R27 ;  /* 0x0000171b0a007986 */ /* 0x004fe8000c101118 */
[----:B------:R-:W1:Y:S04]  /*5580*/  LDS.U8 R27, [R23+UR7+0x1a] ;  /* 0x00001a07171b7984 */ /* 0x000e680008000000 */
[----:B0-----:R-:W2:Y:S04]  /*5590*/  LDG.E.U8 R25, desc[UR26][R12.64+0x17] ;  /* 0x0000171a0c197981 */ /* 0x001ea8000c1e1100 */
[----:B---3--:R-:W-:Y:S04]  /*55a0*/  STG.E.U8 desc[UR28][R10.64+0x18], R9 ;  /* 0x000018090a007986 */ /* 0x008fe8000c10111c */
[----:B------:R-:W3:Y:S04]  /*55b0*/  LDG.E.U8 R15, desc[UR30][R12.64+0x18] ;  /* 0x0000181e0c0f7981 */ /* 0x000ee8000c1e1100 */
[----:B------:R-:W-:Y:S04]  /*55c0*/  STG.E.U8 desc[UR12][R10.64+0x19], R29 ;  /* 0x0000191d0a007986 */ /* 0x000fe8000c10110c */
[----:B------:R-:W3:Y:S04]  /*55d0*/  LDG.E.U8 R26, desc[UR32][R12.64+0x19] ;  /* 0x000019200c1a7981 */ /* 0x000ee8000c1e1100 */
[----:B------:R-:W0:Y:S04]  /*55e0*/  LDS.U8 R29, [R23+UR7+0x1b] ;  /* 0x00001b07171d7984 */ /* 0x000e280008000000 */
[----:B------:R-:W-:Y:S01]  /*55f0*/  LDS.U8 R9, [R23+UR7+0x1d] ;  /* 0x00001d0717097984 */ /* 0x000fe20008000000 */
[----:B------:R-:W-:-:S02]  /*5600*/  R2UR UR34, R16 ;  /* 0x00000000102272ca */ /* 0x000fc400000e0000 */
[----:B------:R-:W-:Y:S01]  /*5610*/  R2UR UR35, R17 ;  /* 0x00000000112372ca */ /* 0x000fe200000e0000 */
[----:B------:R1:W-:Y:S04]  /*5620*/  STS.U8 [R23+UR7+0x14], R8 ;  /* 0x0000140817007988 */ /* 0x0003e80008000007 */
[----:B-1----:R-:W-:Y:S04]  /*5630*/  STG.E.U8 desc[UR12][R10.64+0x1a], R27 ;  /* 0x00001a1b0a007986 */ /* 0x002fe8000c10110c */
[----:B------:R-:W3:Y:S04]  /*5640*/  LDG.E.U8 R8, desc[UR14][R12.64+0x1a] ;  /* 0x00001a0e0c087981 */ /* 0x000ee8000c1e1100 */
[----:B0-----:R-:W-:Y:S04]  /*5650*/  STG.E.U8 desc[UR16][R10.64+0x1b], R29 ;  /* 0x00001b1d0a007986 */ /* 0x001fe8000c101110 */
[----:B----4-:R-:W-:Y:S04]  /*5660*/  STS.U8 [R23+UR7+0x16], R28 ;  /* 0x0000161c17007988 */ /* 0x010fe80008000007 */
[----:B------:R-:W0:Y:S04]  /*5670*/  LDS.U8 R28, [R23+UR7+0x1c] ;  /* 0x00001c07171c7984 */ /* 0x000e280008000000 */
[----:B--2---:R-:W-:Y:S04]  /*5680*/  STS.U8 [R23+UR7+0x17], R25 ;  /* 0x0000171917007988 */ /* 0x004fe80008000007 */
[----:B------:R-:W1:Y:S04]  /*5690*/  LDS.U8 R25, [R23+UR7+0x1e] ;  /* 0x00001e0717197984 */ /* 0x000e680008000000 */
[----:B---3--:R-:W-:Y:S04]  /*56a0*/  STS.U8 [R23+UR7+0x18], R15 ;  /* 0x0000180f17007988 */ /* 0x008fe80008000007 */
[----:B------:R-:W2:Y:S04]  /*56b0*/  LDS.U8 R15, [R23+UR7+0x1f] ;  /* 0x00001f07170f7984 */ /* 0x000ea80008000000 */
[----:B------:R3:W-:Y:S04]  /*56c0*/  STS.U8 [R23+UR7+0x19], R26 ;  /* 0x0000191a17007988 */ /* 0x0007e80008000007 */
[----:B------:R4:W-:Y:S04]  /*56d0*/  STS.U8 [R23+UR7+0x15], R24 ;  /* 0x0000151817007988 */ /* 0x0009e80008000007 */
[----:B---3--:R-:W3:Y:S04]  /*56e0*/  LDG.E.U8 R26, desc[UR18][R12.64+0x1b] ;  /* 0x00001b120c1a7981 */ /* 0x008ee8000c1e1100 */
[----:B0-----:R0:W-:Y:S04]  /*56f0*/  STG.E.U8 desc[UR20][R10.64+0x1c], R28 ;  /* 0x00001c1c0a007986 */ /* 0x0011e8000c101114 */
[----:B----4-:R-:W4:Y:S04]  /*5700*/  LDG.E.U8 R24, desc[UR22][R12.64+0x1c] ;  /* 0x00001c160c187981 */ /* 0x010f28000c1e1100 */
[----:B------:R2:W-:Y:S04]  /*5710*/  STG.E.U8 desc[UR24][R10.64+0x1d], R9 ;  /* 0x00001d090a007986 */ /* 0x0005e8000c101118 */
[----:B0-----:R-:W4:Y:S04]  /*5720*/  LDG.E.U8 R28, desc[UR26][R12.64+0x1d] ;  /* 0x00001d1a0c1c7981 */ /* 0x001f28000c1e1100 */
[----:B-1----:R-:W-:Y:S04]  /*5730*/  STG.E.U8 desc[UR28][R10.64+0x1e], R25 ;  /* 0x00001e190a007986 */ /* 0x002fe8000c10111c */
[----:B--2---:R-:W2:Y:S04]  /*5740*/  LDG.E.U8 R9, desc[UR30][R12.64+0x1e] ;  /* 0x00001e1e0c097981 */ /* 0x004ea8000c1e1100 */
[----:B------:R0:W-:Y:S04]  /*5750*/  STG.E.U8 desc[UR32][R10.64+0x1f], R15 ;  /* 0x00001f0f0a007986 */ /* 0x0001e8000c101120 */
[----:B0-----:R-:W2:Y:S01]  /*5760*/  LDG.E.U8 R15, desc[UR34][R12.64+0x1f] ;  /* 0x00001f220c0f7981 */ /* 0x001ea2000c1e1100 */
[----:B------:R-:W-:Y:S01]  /*5770*/  ULOP3.LUT UR9, UR5, 0x1f, URZ, 0xc0, !UPT ;  /* 0x0000001f05097892 */ /* 0x000fe2000f8ec0ff */
[----:B------:R-:W-:-:S02]  /*5780*/  VIADD R27, R23, UR7 ;  /* 0x00000007171b7c36 */ /* 0x000fc40008000000 */
[----:B------:R0:W-:Y:S02]  /*5790*/  STS.U8 [R23+UR7+0x1a], R8 ;  /* 0x00001a0817007988 */ /* 0x0001e40008000007 */
[----:B0-----:R-:W-:Y:S01]  /*57a0*/  IMAD.MOV.U32 R8, RZ, RZ, R18 ;  /* 0x000000ffff087224 */ /* 0x001fe200078e0012 */
[----:B------:R-:W-:-:S04]  /*57b0*/  UIADD3 UR8, UPT, UPT, UR8, 0x1, URZ ;  /* 0x0000000108087890 */ /* 0x000fc8000fffe0ff */
[----:B------:R-:W-:Y:S01]  /*57c0*/  UISETP.NE.AND UP0, UPT, UR8, URZ, UPT ;  /* 0x000000ff0800728c */ /* 0x000fe2000bf05270 */
[----:B------:R-:W-:Y:S02]  /*57d0*/  IADD3 R18, P0, PT, R18, 0x1, RZ ;  /* 0x0000000112127810 */ /* 0x000fe40007f1e0ff */
[----:B------:R-:W-:Y:S01]  /*57e0*/  LOP3.LUT R11, R3, 0xffff8000, R20, 0xf8, !PT ;  /* 0xffff8000030b7812 */ /* 0x000fe200078ef814 */
[----:B------:R-:W-:Y:S02]  /*57f0*/  VIADD R6, R6, 0x1 ;  /* 0x0000000106067836 */ /* 0x000fe40000000000 */
[----:B------:R-:W-:Y:S01]  /*5800*/  VIADD R14, R14, 0x1 ;  /* 0x000000010e0e7836 */ /* 0x000fe20000000000 */
[----:B------:R-:W-:Y:S01]  /*5810*/  LOP3.LUT R22, R11, 0x7fff, R22, 0xf8, !PT ;  /* 0x00007fff0b167812 */ /* 0x000fe200078ef816 */
[----:B------:R-:W-:Y:S01]  /*5820*/  VIADD R20, R20, 0x400 ;  /* 0x0000040014147836 */ /* 0x000fe20000000000 */
[----:B------:R-:W-:Y:S01]  /*5830*/  UIADD3 UR5, UPT, UPT, UR5, 0x1, URZ ;  /* 0x0000000105057890 */ /* 0x000fe2000fffe0ff */
[----:B---3--:R-:W-:Y:S04]  /*5840*/  STS.U8 [R23+UR7+0x1b], R26 ;  /* 0x00001b1a17007988 */ /* 0x008fe80008000007 */
[----:B----4-:R-:W-:Y:S04]  /*5850*/  STS.U8 [R23+UR7+0x1c], R24 ;  /* 0x00001c1817007988 */ /* 0x010fe80008000007 */
[----:B------:R-:W-:Y:S04]  /*5860*/  STS.U8 [R23+UR7+0x1d], R28 ;  /* 0x00001d1c17007988 */ /* 0x000fe80008000007 */
[----:B--2---:R0:W-:Y:S04]  /*5870*/  STS.U8 [R23+UR7+0x1e], R9 ;  /* 0x00001e0917007988 */ /* 0x0041e80008000007 */
[----:B------:R1:W-:Y:S04]  /*5880*/  STS.U8 [R23+UR7+0x1f], R15 ;  /* 0x00001f0f17007988 */ /* 0x0003e80008000007 */
[----:B------:R-:W2:Y:S01]  /*5890*/  LDS.U8 R27, [R27+UR9] ;  /* 0x000000091b1b7984 */ /* 0x000ea20008000000 */
[----:B0-----:R-:W-:-:S02]  /*58a0*/  IMAD.MOV.U32 R9, RZ, RZ, R21 ;  /* 0x000000ffff097224 */ /* 0x001fc400078e0015 */
[----:B------:R-:W-:Y:S02]  /*58b0*/  IMAD.X R21, RZ, RZ, R21, P0 ;  /* 0x000000ffff157224 */ /* 0x000fe400000e0615 */
[----:B-1----:R-:W-:Y:S01]  /*58c0*/  IMAD.MOV.U32 R15, RZ, RZ, R19 ;  /* 0x000000ffff0f7224 */ /* 0x002fe200078e0013 */
[----:B--2---:R1:W-:Y:S01]  /*58d0*/  STG.E.U8 desc[UR12][R8.64], R27 ;  /* 0x0000001b08007986 */ /* 0x0043e2000c10110c */
[----:B------:R-:W-:Y:S05]  /*58e0*/  BRA.U UP0, `(.L_x_49) ;  /* 0xfffffff500147547 */ /* 0x000fea000b83ffff */
[----:B------:R-:W0:Y:S01]  /*58f0*/  S2UR UR7, SR_CgaCtaId ;  /* 0x00000000000779c3 */ /* 0x000e220000008800 */
[C---:B------:R-:W-:Y:S01]  /*5900*/  R2UR UR8, R16.reuse ;  /* 0x00000000100872ca */ /* 0x040fe200000e0000 */
[----:B------:R-:W-:Y:S01]  /*5910*/  UMOV UR5, 0x400 ;  /* 0x0000040000057882 */ /* 0x000fe20000000000 */
[C---:B------:R-:W-:Y:S02]  /*5920*/  R2UR UR9, R17.reuse ;  /* 0x00000000110972ca */ /* 0x040fe400000e0000 */
[----:B------:R-:W-:Y:S02]  /*5930*/  R2UR UR10, R16 ;  /* 0x00000000100a72ca */ /* 0x000fe400000e0000 */
[----:B------:R-:W-:Y:S01]  /*5940*/  R2UR UR11, R17 ;  /* 0x00000000110b72ca */ /* 0x000fe200000e0000 */
[----:B-1----:R-:W1:Y:S08]  /*5950*/  LDC.64 R8, c[0x4][0x10] ;  /* 0x01000400ff087b82 */ /* 0x002e700000000a00 */
[----:B------:R-:W2:Y:S01]  /*5960*/  LDC.64 R10, c[0x4][0x30] ;  /* 0x01000c00ff0a7b82 */ /* 0x000ea20000000a00 */
[----:B0-----:R-:W-:Y:S01]  /*5970*/  ULEA UR5, UR7, UR5, 0x18 ;  /* 0x0000000507057291 */ /* 0x001fe2000f8ec0ff */
[----:B-1----:R4:W-:Y:S08]  /*5980*/  STG.E desc[UR8][R8.64], R6 ;  /* 0x0000000608007986 */ /* 0x0029f0000c101908 */
[----:B------:R4:W-:Y:S04]  /*5990*/  STS [UR5+0x2000], R22 ;  /* 0x00200016ff007988 */ /* 0x0009e80008000805 */
[----:B--2---:R4:W-:Y:S02]  /*59a0*/  STG.E desc[UR10][R10.64], R19 ;  /* 0x000000130a007986 */ /* 0x0049e4000c10190a */
.L_x_37:
[----:B------:R-:W-:Y:S05]  /*59b0*/  BSYNC.RECONVERGENT B0 ;  /* 0x0000000000007941 */ /* 0x000fea0003800200 */
.L_x_36:
[----:B------:R-:W-:Y:S05]  /*59c0*/  WARPSYNC.ALL ;  /* 0x0000000000007948 */ /* 0x000fea0003800000 */
[----:B------:R-:W-:Y:S06]  /*59d0*/  BAR.SYNC.DEFER_BLOCKING 0x0 ;  /* 0x0000000000007b1d */ /* 0x000fec0000010000 */
[----:B------:R-:W-:Y:S05]  /*59e0*/  BRA.U UP1, `(.L_x_50) ;  /* 0xffffffe101487547 */ /* 0x000fea000b83ffff */
[----:B------:R-:W-:Y:S05]  /*59f0*/  EXIT ;  /* 0x000000000000794d */ /* 0x000fea0003800000 */
.L_x_51:
[----:B------:R-:W-:-:S00]  /*5a00*/  BRA `(.L_x_51) ;  /* 0xfffffffc00fc7947 */ /* 0x000fc0000383ffff */
[----:B------:R-:W-:-:S00]  /*5a10*/  NOP ;  /* 0x0000000000007918 */ /* 0x000fc00000000000 */
        /* <DEDUP_REMOVED lines=14> */
.L_x_52:


//--------------------- .nv.global.init           --------------------------
	.section	.nv.global.init,"aw",@progbits
	.align	4
.nv.global.init:
	.type		PAGE_ENTRIES,@object
	.size		PAGE_ENTRIES,($str - PAGE_ENTRIES)
	.other		PAGE_ENTRIES,@"STV_DEFAULT STO_CUDA_MANAGED"
PAGE_ENTRIES:
        /*0000*/ 	.byte	0x00, 0x04, 0x00, 0x00
	.type		$str,@object
	.size		$str,(.L_7 - $str)
$str:
        /*0004*/ 	.byte	0x6d, 0x79, 0x20, 0x69, 0x64, 0x20, 0x3d, 0x20, 0x25, 0x64, 0x0a, 0x00
.L_7:


//--------------------- .nv.shared._Z8mykerneli   --------------------------
	.section	.nv.shared._Z8mykerneli,"aw",@nobits
	.sectionflags	@""
	.align	16
.nv.shared._Z8mykerneli:
	.zero		9216


//--------------------- .nv.shared.reserved.0     --------------------------
	.section	.nv.shared.reserved.0,"aw",@nobits
	.weak		__nv_reservedSMEM_offset_0_alias
	.size		__nv_reservedSMEM_offset_0_alias, 0, 64
	.other		__nv_reservedSMEM_offset_0_alias,@"STO_CUDA_RESERVED_SHARED STV_DEFAULT"
__nv_reservedSMEM_offset_0_alias:
	.zero		0
	.zero		64


//--------------------- .nv.global                --------------------------
	.section	.nv.global,"aw",@nobits
	.align	4
.nv.global:
	.type		PAGEFAULT,@object
	.size		PAGEFAULT,(cur_time - PAGEFAULT)
	.other		PAGEFAULT,@"STV_DEFAULT STO_CUDA_MANAGED"
PAGEFAULT:
	.zero		4
	.type		cur_time,@object
	.size		cur_time,(latest_time - cur_time)
	.other		cur_time,@"STV_DEFAULT STO_CUDA_MANAGED"
cur_time:
	.zero		4
	.type		latest_time,@object
	.size		latest_time,(result - latest_time)
	.other		latest_time,@"STV_DEFAULT STO_CUDA_MANAGED"
latest_time:
	.zero		4096
	.type		result,@object
	.size		result,(storage - result)
	.other		result,@"STV_DEFAULT STO_CUDA_MANAGED"
result:
	.zero		131072
	.type		storage,@object
	.size		storage,(input - storage)
	.other		storage,@"STV_DEFAULT STO_CUDA_MANAGED"
storage:
	.zero		131072
	.type		input,@object
	.size		input,(.L_4 - input)
	.other		input,@"STV_DEFAULT STO_CUDA_MANAGED"
input:
	.zero		131072
.L_4:


//--------------------- .nv.constant0._Z8mykerneli --------------------------
	.section	.nv.constant0._Z8mykerneli,"a",@progbits
	.sectionflags	@""
	.align	4
.nv.constant0._Z8mykerneli:
	.zero		900


//--------------------- SYMBOLS --------------------------

	.type		.nv.reservedSmem.offset0,@object
	.size		.nv.reservedSmem.offset0,0x4
	.type		.nv.reservedSmem.cap,@object
	.size		.nv.reservedSmem.cap,0x4
	.type		vprintf,@function
